	.target	sm_90a

	.elftype	@"ET_EXEC"


//--------------------- .note.nv.tkinfo           --------------------------
	.section	.note.nv.tkinfo,"",@"SHT_NOTE"
	.sectionflags	@"SHF_NOTE_NV_TKINFO"
	.tkinfo
        /*0018*/ 	.word	0x00000002
        /*0030*/ 	.string	""
        /*0030*/ 	.string	"ptxas"
        /*0030*/ 	.string	"Cuda compilation tools, release 13.0, V13.0.88"
        /*0030*/ 	.string	"Build cuda_13.0.r13.0/compiler.36424714_0"
        /*0030*/ 	.string	"-arch sm_90a -m 64 "



//--------------------- .note.nv.cuinfo           --------------------------
	.section	.note.nv.cuinfo,"",@"SHT_NOTE"
	.sectionflags	@"SHF_NOTE_NV_CUINFO"
        /*0018*/ 	.short	0x0002
        /*001a*/ 	.short	0x005a
        /*001c*/ 	.short	0x0082
	.zero		2


//--------------------- .nv.info                  --------------------------
	.section	.nv.info,"",@"SHT_CUDA_INFO"
	.align	4


	//----- nvinfo : EIATTR_REGCOUNT
	.align		4
        /*0000*/ 	.byte	0x04, 0x2f
        /*0002*/ 	.short	(.L_12 - .L_11)
	.align		4
.L_11:
        /*0004*/ 	.word	index@(_ZN7cutlass13device_kernelINS_4gemm6kernel13GemmUniversalIN4cute5tupleIJiiiiEEENS1_10collective13CollectiveMmaINS1_37MainloopSm90TmaGmmaWarpSpecializedFP8ILi6ENS5_IJNS4_1CILi1EEESB_SB_EEENS1_35KernelTmaWarpSpecializedCooperativeEEENS5_IJNSA_ILi256EEESF_NSA_ILi128EEEEEENS_12float_e4m3_tENS5_IJlSB_lEEESI_SJ_NS4_8TiledMMAINS4_8MMA_AtomIJNS4_4SM904GMMA31MMA_64x256x32_F32E4M3E4M3_SS_TNILNSN_7ScaleInE1ELSP_1EEEEEENS4_6LayoutINS5_IJNSA_ILi2EEESB_SB_EEENS5_IJSB_NSA_ILi0EEESV_EEEEENS5_IJNS4_10UnderscoreESY_SY_EEEEENS4_13SM90_TMA_LOADENS4_14ComposedLayoutINS4_7SwizzleILi3ELi4ELi3EEENS4_18smem_ptr_flag_bitsILi8EEENSS_INS5_IJNSA_ILi8EEESG_EEENS5_IJSG_SB_EEEEEEEvNS4_8identityES11_S1B_vS1C_EENS_8epilogue10collective6detail29Sm90TmaWarpSpecializedAdapterINS1F_15DefaultEpilogueISI_SJ_SJ_NS1E_6thread17LinearCombinationISI_Li1EffLNS1J_9ScaleType4KindE0ELNS_15FloatRoundStyleE2ESI_EENS1_15EpilogueDefaultEEEEEvvEEEEvNT_6ParamsE)
        /*0008*/ 	.word	0x000000a8


	//----- nvinfo : EIATTR_FRAME_SIZE
	.align		4
.L_12:
        /*000c*/ 	.byte	0x04, 0x11
        /*000e*/ 	.short	(.L_14 - .L_13)
	.align		4
.L_13:
        /*0010*/ 	.word	index@(_ZN7cutlass13device_kernelINS_4gemm6kernel13GemmUniversalIN4cute5tupleIJiiiiEEENS1_10collective13CollectiveMmaINS1_37MainloopSm90TmaGmmaWarpSpecializedFP8ILi6ENS5_IJNS4_1CILi1EEESB_SB_EEENS1_35KernelTmaWarpSpecializedCooperativeEEENS5_IJNSA_ILi256EEESF_NSA_ILi128EEEEEENS_12float_e4m3_tENS5_IJlSB_lEEESI_SJ_NS4_8TiledMMAINS4_8MMA_AtomIJNS4_4SM904GMMA31MMA_64x256x32_F32E4M3E4M3_SS_TNILNSN_7ScaleInE1ELSP_1EEEEEENS4_6LayoutINS5_IJNSA_ILi2EEESB_SB_EEENS5_IJSB_NSA_ILi0EEESV_EEEEENS5_IJNS4_10UnderscoreESY_SY_EEEEENS4_13SM90_TMA_LOADENS4_14ComposedLayoutINS4_7SwizzleILi3ELi4ELi3EEENS4_18smem_ptr_flag_bitsILi8EEENSS_INS5_IJNSA_ILi8EEESG_EEENS5_IJSG_SB_EEEEEEEvNS4_8identityES11_S1B_vS1C_EENS_8epilogue10collective6detail29Sm90TmaWarpSpecializedAdapterINS1F_15DefaultEpilogueISI_SJ_SJ_NS1E_6thread17LinearCombinationISI_Li1EffLNS1J_9ScaleType4KindE0ELNS_15FloatRoundStyleE2ESI_EENS1_15EpilogueDefaultEEEEEvvEEEEvNT_6ParamsE)
        /*0014*/ 	.word	0x00000cc0


	//----- nvinfo : EIATTR_MIN_STACK_SIZE
	.align		4
.L_14:
        /*0018*/ 	.byte	0x04, 0x12
        /*001a*/ 	.short	(.L_16 - .L_15)
	.align		4
.L_15:
        /*001c*/ 	.word	index@(_ZN7cutlass13device_kernelINS_4gemm6kernel13GemmUniversalIN4cute5tupleIJiiiiEEENS1_10collective13CollectiveMmaINS1_37MainloopSm90TmaGmmaWarpSpecializedFP8ILi6ENS5_IJNS4_1CILi1EEESB_SB_EEENS1_35KernelTmaWarpSpecializedCooperativeEEENS5_IJNSA_ILi256EEESF_NSA_ILi128EEEEEENS_12float_e4m3_tENS5_IJlSB_lEEESI_SJ_NS4_8TiledMMAINS4_8MMA_AtomIJNS4_4SM904GMMA31MMA_64x256x32_F32E4M3E4M3_SS_TNILNSN_7ScaleInE1ELSP_1EEEEEENS4_6LayoutINS5_IJNSA_ILi2EEESB_SB_EEENS5_IJSB_NSA_ILi0EEESV_EEEEENS5_IJNS4_10UnderscoreESY_SY_EEEEENS4_13SM90_TMA_LOADENS4_14ComposedLayoutINS4_7SwizzleILi3ELi4ELi3EEENS4_18smem_ptr_flag_bitsILi8EEENSS_INS5_IJNSA_ILi8EEESG_EEENS5_IJSG_SB_EEEEEEEvNS4_8identityES11_S1B_vS1C_EENS_8epilogue10collective6detail29Sm90TmaWarpSpecializedAdapterINS1F_15DefaultEpilogueISI_SJ_SJ_NS1E_6thread17LinearCombinationISI_Li1EffLNS1J_9ScaleType4KindE0ELNS_15FloatRoundStyleE2ESI_EENS1_15EpilogueDefaultEEEEEvvEEEEvNT_6ParamsE)
        /*0020*/ 	.word	0x00000cc0
.L_16:


//--------------------- .nv.compat                --------------------------
	.section	.nv.compat,"",@"SHT_CUDA_COMPAT_INFO"
	.align	4
        /*0000*/ 	.byte	0x02, 0x09, 0x01, 0x00, 0x02, 0x02, 0x04, 0x00, 0x02, 0x05, 0x05, 0x00, 0x03, 0x07, 0x01, 0x01
        /*0010*/ 	.byte	0x02, 0x03, 0x01, 0x00, 0x02, 0x06, 0x01, 0x00, 0x04, 0x0b, 0x08, 0x00, 0x00, 0x00, 0x00, 0x00
        /*0020*/ 	.byte	0x00, 0x00, 0x00, 0x00


//--------------------- .nv.info._ZN7cutlass13device_kernelINS_4gemm6kernel13GemmUniversalIN4cute5tupleIJiiiiEEENS1_10collective13CollectiveMmaINS1_37MainloopSm90TmaGmmaWarpSpecializedFP8ILi6ENS5_IJNS4_1CILi1EEESB_SB_EEENS1_35KernelTmaWarpSpecializedCooperativeEEENS5_IJNSA_ILi256EEESF_NSA_ILi128EEEEEENS_12float_e4m3_tENS5_IJlSB_lEEESI_SJ_NS4_8TiledMMAINS4_8MMA_AtomIJNS4_4SM904GMMA31MMA_64x256x32_F32E4M3E4M3_SS_TNILNSN_7ScaleInE1ELSP_1EEEEEENS4_6LayoutINS5_IJNSA_ILi2EEESB_SB_EEENS5_IJSB_NSA_ILi0EEESV_EEEEENS5_IJNS4_10UnderscoreESY_SY_EEEEENS4_13SM90_TMA_LOADENS4_14ComposedLayoutINS4_7SwizzleILi3ELi4ELi3EEENS4_18smem_ptr_flag_bitsILi8EEENSS_INS5_IJNSA_ILi8EEESG_EEENS5_IJSG_SB_EEEEEEEvNS4_8identityES11_S1B_vS1C_EENS_8epilogue10collective6detail29Sm90TmaWarpSpecializedAdapterINS1F_15DefaultEpilogueISI_SJ_SJ_NS1E_6thread17LinearCombinationISI_Li1EffLNS1J_9ScaleType4KindE0ELNS_15FloatRoundStyleE2ESI_EENS1_15EpilogueDefaultEEEEEvvEEEEvNT_6ParamsE --------------------------
	.section	.nv.info._ZN7cutlass13device_kernelINS_4gemm6kernel13GemmUniversalIN4cute5tupleIJiiiiEEENS1_10collective13CollectiveMmaINS1_37MainloopSm90TmaGmmaWarpSpecializedFP8ILi6ENS5_IJNS4_1CILi1EEESB_SB_EEENS1_35KernelTmaWarpSpecializedCooperativeEEENS5_IJNSA_ILi256EEESF_NSA_ILi128EEEEEENS_12float_e4m3_tENS5_IJlSB_lEEESI_SJ_NS4_8TiledMMAINS4_8MMA_AtomIJNS4_4SM904GMMA31MMA_64x256x32_F32E4M3E4M3_SS_TNILNSN_7ScaleInE1ELSP_1EEEEEENS4_6LayoutINS5_IJNSA_ILi2EEESB_SB_EEENS5_IJSB_NSA_ILi0EEESV_EEEEENS5_IJNS4_10UnderscoreESY_SY_EEEEENS4_13SM90_TMA_LOADENS4_14ComposedLayoutINS4_7SwizzleILi3ELi4ELi3EEENS4_18smem_ptr_flag_bitsILi8EEENSS_INS5_IJNSA_ILi8EEESG_EEENS5_IJSG_SB_EEEEEEEvNS4_8identityES11_S1B_vS1C_EENS_8epilogue10collective6detail29Sm90TmaWarpSpecializedAdapterINS1F_15DefaultEpilogueISI_SJ_SJ_NS1E_6thread17LinearCombinationISI_Li1EffLNS1J_9ScaleType4KindE0ELNS_15FloatRoundStyleE2ESI_EENS1_15EpilogueDefaultEEEEEvvEEEEvNT_6ParamsE,"",@"SHT_CUDA_INFO"
	.sectionflags	@""
	.align	4


	//----- nvinfo : EIATTR_CUDA_API_VERSION
	.align		4
        /*0000*/ 	.byte	0x04, 0x37
        /*0002*/ 	.short	(.L_18 - .L_17)
.L_17:
        /*0004*/ 	.word	0x00000082


	//----- nvinfo : EIATTR_KPARAM_INFO
	.align		4
.L_18:
        /*0008*/ 	.byte	0x04, 0x17
        /*000a*/ 	.short	(.L_20 - .L_19)
.L_19:
        /*000c*/ 	.word	0x00000000
        /*0010*/ 	.short	0x0000
        /*0012*/ 	.short	0x0070
        /*0014*/ 	.byte	0x00, 0xf0, 0x01, 0x10


	//----- nvinfo : EIATTR_SPARSE_MMA_MASK
	.align		4
.L_20:
        /*0018*/ 	.byte	0x03, 0x50
        /*001a*/ 	.short	0x0000


	//----- nvinfo : EIATTR_MAXREG_COUNT
	.align		4
        /*001c*/ 	.byte	0x03, 0x1b
        /*001e*/ 	.short	0x00a8


	//----- nvinfo : EIATTR_NUM_BARRIERS
	.align		4
        /*0020*/ 	.byte	0x02, 0x4c
        /*0022*/ 	.byte	0x01
	.zero		1


	//----- nvinfo : EIATTR_ANNOTATIONS
	.align		4
        /*0024*/ 	.byte	0x04, 0x55
        /*0026*/ 	.short	(.L_22 - .L_21)


	//   ....[0]....
.L_21:
        /*0028*/ 	.word	0x00000001
        /*002c*/ 	.byte	0xd0, 0x05, 0x00, 0x00, 0x01, 0x00, 0x00, 0x00, 0xf0, 0x05, 0x00, 0x00, 0x01, 0x00, 0x00, 0x00
        /* <DEDUP_REMOVED lines=2035> */
        /*7f6c*/ 	.byte	0x00, 0x9b, 0x02, 0x00


	//----- nvinfo : EIATTR_MERCURY_ISA_VERSION
	.align		4
.L_22:
        /*7f70*/ 	.byte	0x03, 0x5f
        /*7f72*/ 	.short	0x0101


	//----- nvinfo : EIATTR_INT_WARP_WIDE_INSTR_OFFSETS
	.align		4
        /*7f74*/ 	.byte	0x04, 0x31
        /*7f76*/ 	.short	(.L_24 - .L_23)


	//   ....[0]....
.L_23:
        /*7f78*/ 	.word	0x000004c0


	//   ....[1]....
        /*7f7c*/ 	.word	0x000004e0


	//   ....[2]....
        /*7f80*/ 	.word	0x000005e0


	//----- nvinfo : EIATTR_COOP_GROUP_MASK_REGIDS
	.align		4
.L_24:
        /*7f84*/ 	.byte	0x04, 0x29
        /*7f86*/ 	.short	(.L_26 - .L_25)


	//   ....[0]....
.L_25:
        /*7f88*/ 	.word	0xffffffff


	//   ....[1]....
        /*7f8c*/ 	.word	0xffffffff


	//   ....[2]....
        /*7f90*/ 	.word	0xffffffff


	//   ....[3]....
        /*7f94*/ 	.word	0xffffffff


	//   ....[4]....
        /*7f98*/ 	.word	0xffffffff


	//----- nvinfo : EIATTR_COOP_GROUP_INSTR_OFFSETS
	.align		4
.L_26:
        /*7f9c*/ 	.byte	0x04, 0x28
        /*7f9e*/ 	.short	(.L_28 - .L_27)


	//   ....[0]....
.L_27:
        /*7fa0*/ 	.word	0x00000070


	//   ....[1]....
        /*7fa4*/ 	.word	0x00000080


	//   ....[2]....
        /*7fa8*/ 	.word	0x000001a0


	//   ....[3]....
        /*7fac*/ 	.word	0x00000400


	//   ....[4]....
        /*7fb0*/ 	.word	0x00002700


	//----- nvinfo : EIATTR_REG_RECONFIG
	.align		4
.L_28:
        /*7fb4*/ 	.byte	0x01, 0x54
	.zero		2


	//----- nvinfo : EIATTR_MBARRIER_INSTR_OFFSETS
	.align		4
        /*7fb8*/ 	.byte	0x04, 0x39
        /*7fba*/ 	.short	(.L_30 - .L_29)


	//   ....[0]....
.L_29:
        /*7fbc*/ 	.word	0x00000320
        /*7fc0*/ 	.word	0x000000ff
        /*7fc4*/ 	.word	0x00000000
        /*7fc8*/ 	.short	0x0100
        /*7fca*/ 	.byte	0x09
	.zero		1


	//   ....[1]....
        /*7fcc*/ 	.word	0x00000330
        /*7fd0*/ 	.word	0x000000ff
        /*7fd4*/ 	.word	0x00000030
        /*7fd8*/ 	.short	0x0100
        /*7fda*/ 	.byte	0x09
	.zero		1


	//   ....[2]....
        /*7fdc*/ 	.word	0x00000340
        /*7fe0*/ 	.word	0x000000ff
        /*7fe4*/ 	.word	0x00000008
        /*7fe8*/ 	.short	0x0100
        /*7fea*/ 	.byte	0x09
	.zero		1


	//   ....[3]....
        /*7fec*/ 	.word	0x00000350
        /*7ff0*/ 	.word	0x000000ff
        /*7ff4*/ 	.word	0x00000038
        /*7ff8*/ 	.short	0x0100
        /*7ffa*/ 	.byte	0x09
	.zero		1


	//   ....[4]....
        /*7ffc*/ 	.word	0x00000360
        /*8000*/ 	.word	0x000000ff
        /*8004*/ 	.word	0x00000010
        /*8008*/ 	.short	0x0100
        /*800a*/ 	.byte	0x09
	.zero		1


	//   ....[5]....
        /*800c*/ 	.word	0x00000370
        /*8010*/ 	.word	0x000000ff
        /*8014*/ 	.word	0x00000040
        /*8018*/ 	.short	0x0100
        /*801a*/ 	.byte	0x09
	.zero		1


	//   ....[6]....
        /*801c*/ 	.word	0x00000380
        /*8020*/ 	.word	0x000000ff
        /*8024*/ 	.word	0x00000018
        /*8028*/ 	.short	0x0100
        /*802a*/ 	.byte	0x09
	.zero		1


	//   ....[7]....
        /*802c*/ 	.word	0x00000390
        /*8030*/ 	.word	0x000000ff
        /*8034*/ 	.word	0x00000048
        /*8038*/ 	.short	0x0100
        /*803a*/ 	.byte	0x09
	.zero		1


	//   ....[8]....
        /*803c*/ 	.word	0x000003a0
        /*8040*/ 	.word	0x000000ff
        /*8044*/ 	.word	0x00000020
        /*8048*/ 	.short	0x0100
        /*804a*/ 	.byte	0x09
	.zero		1


	//   ....[9]....
        /*804c*/ 	.word	0x000003b0
        /*8050*/ 	.word	0x000000ff
        /*8054*/ 	.word	0x00000050
        /*8058*/ 	.short	0x0100
        /*805a*/ 	.byte	0x09
	.zero		1


	//   ....[10]....
        /*805c*/ 	.word	0x000003c0
        /*8060*/ 	.word	0x000000ff
        /*8064*/ 	.word	0x00000028
        /*8068*/ 	.short	0x0100
        /*806a*/ 	.byte	0x09
	.zero		1


	//   ....[11]....
        /*806c*/ 	.word	0x000003d0
        /*8070*/ 	.word	0x000000ff
        /*8074*/ 	.word	0x00000058
        /*8078*/ 	.short	0x0100
        /*807a*/ 	.byte	0x09
	.zero		1


	//   ....[12]....
        /*807c*/ 	.word	0x00000610
        /*8080*/ 	.word	0x000000ff
        /*8084*/ 	.word	0x00000070
        /*8088*/ 	.short	0x0100
        /*808a*/ 	.byte	0x06
	.zero		1


	//   ....[13]....
        /*808c*/ 	.word	0x00000620
        /*8090*/ 	.word	0x000000ff
        /*8094*/ 	.word	0x00000078
        /*8098*/ 	.short	0x0100
        /*809a*/ 	.byte	0x06
	.zero		1


	//   ....[14]....
        /*809c*/ 	.word	0x00002af0
        /*80a0*/ 	.word	0x000000ff
        /*80a4*/ 	.word	0x00000000
        /*80a8*/ 	.short	0x010a
        /*80aa*/ 	.byte	0x06
	.zero		1


	//   ....[15]....
        /*80ac*/ 	.word	0x00002b30
        /*80b0*/ 	.word	0x000000ff
        /*80b4*/ 	.word	0x00000000
        /*80b8*/ 	.short	0x010a
        /*80ba*/ 	.byte	0x06
	.zero		1


	//   ....[16]....
        /*80bc*/ 	.word	0x00008e40
        /*80c0*/ 	.word	0x000000ff
        /*80c4*/ 	.word	0x00000000
        /*80c8*/ 	.short	0x010a
        /*80ca*/ 	.byte	0x10
	.zero		1


	//   ....[17]....
        /*80cc*/ 	.word	0x00008e80
        /*80d0*/ 	.word	0x000000ff
        /*80d4*/ 	.word	0x00000000
        /*80d8*/ 	.short	0x010a
        /*80da*/ 	.byte	0x10
	.zero		1


	//   ....[18]....
        /*80dc*/ 	.word	0x00011680
        /*80e0*/ 	.word	0x000000ff
        /*80e4*/ 	.word	0x00000000
        /*80e8*/ 	.short	0x0101
        /*80ea*/ 	.byte	0x08
	.zero		1


	//   ....[19]....
        /*80ec*/ 	.word	0x00015150
        /*80f0*/ 	.word	0x000000ff
        /*80f4*/ 	.word	0x00000000
        /*80f8*/ 	.short	0x0101
        /*80fa*/ 	.byte	0x08
	.zero		1


	//   ....[20]....
        /*80fc*/ 	.word	0x00028c40
        /*8100*/ 	.word	0x00000010
        /*8104*/ 	.word	0x00000030
        /*8108*/ 	.short	0x010a
        /*810a*/ 	.byte	0x3f
	.zero		1


	//   ....[21]....
        /*810c*/ 	.word	0x00028f70
        /*8110*/ 	.word	0x00000002
        /*8114*/ 	.word	0x00000078
        /*8118*/ 	.short	0x0101
        /*811a*/ 	.byte	0x3f
	.zero		1


	//   ....[22]....
        /*811c*/ 	.word	0x00029720
        /*8120*/ 	.word	0x00000003
        /*8124*/ 	.word	0x00000000
        /*8128*/ 	.short	0x010a
        /*812a*/ 	.byte	0x3f
	.zero		1


	//   ....[23]....
        /*812c*/ 	.word	0x000297b0
        /*8130*/ 	.word	0x00000003
        /*8134*/ 	.word	0x00000000
        /*8138*/ 	.short	0x010a
        /*813a*/ 	.byte	0x3f
	.zero		1


	//   ....[24]....
        /*813c*/ 	.word	0x00029840
        /*8140*/ 	.word	0x00000003
        /*8144*/ 	.word	0x00000000
        /*8148*/ 	.short	0x010a
        /*814a*/ 	.byte	0x3f
	.zero		1


	//   ....[25]....
        /*814c*/ 	.word	0x000298d0
        /*8150*/ 	.word	0x00000003
        /*8154*/ 	.word	0x00000000
        /*8158*/ 	.short	0x010a
        /*815a*/ 	.byte	0x3f
	.zero		1


	//   ....[26]....
        /*815c*/ 	.word	0x00029960
        /*8160*/ 	.word	0x00000003
        /*8164*/ 	.word	0x00000000
        /*8168*/ 	.short	0x010a
        /*816a*/ 	.byte	0x3f
	.zero		1


	//   ....[27]....
        /*816c*/ 	.word	0x000299f0
        /*8170*/ 	.word	0x00000003
        /*8174*/ 	.word	0x00000000
        /*8178*/ 	.short	0x010a
        /*817a*/ 	.byte	0x3f
	.zero		1


	//   ....[28]....
        /*817c*/ 	.word	0x00029a60
        /*8180*/ 	.word	0x00000003
        /*8184*/ 	.word	0x00000000
        /*8188*/ 	.short	0x010a
        /*818a*/ 	.byte	0x3f
	.zero		1


	//   ....[29]....
        /*818c*/ 	.word	0x00029ad0
        /*8190*/ 	.word	0x00000002
        /*8194*/ 	.word	0x00000000
        /*8198*/ 	.short	0x010a
        /*819a*/ 	.byte	0x3f
	.zero		1


	//   ....[30]....
        /*819c*/ 	.word	0x00029bb0
        /*81a0*/ 	.word	0x00000010
        /*81a4*/ 	.word	0x00000030
        /*81a8*/ 	.short	0x010a
        /*81aa*/ 	.byte	0x3f
	.zero		1


	//   ....[31]....
        /*81ac*/ 	.word	0x00029c90
        /*81b0*/ 	.word	0x00000003
        /*81b4*/ 	.word	0x00000000
        /*81b8*/ 	.short	0x010a
        /*81ba*/ 	.byte	0x3f
	.zero		1


	//   ....[32]....
        /*81bc*/ 	.word	0x00029ce0
        /*81c0*/ 	.word	0x00000003
        /*81c4*/ 	.word	0x00000000
        /*81c8*/ 	.short	0x010a
        /*81ca*/ 	.byte	0x3f
	.zero		1


	//   ....[33]....
        /*81cc*/ 	.word	0x00029d30
        /*81d0*/ 	.word	0x00000003
        /*81d4*/ 	.word	0x00000000
        /*81d8*/ 	.short	0x010a
        /*81da*/ 	.byte	0x3f
	.zero		1


	//   ....[34]....
        /*81dc*/ 	.word	0x00029d80
        /*81e0*/ 	.word	0x00000003
        /*81e4*/ 	.word	0x00000000
        /*81e8*/ 	.short	0x010a
        /*81ea*/ 	.byte	0x3f
	.zero		1


	//   ....[35]....
        /*81ec*/ 	.word	0x00029dd0
        /*81f0*/ 	.word	0x00000003
        /*81f4*/ 	.word	0x00000000
        /*81f8*/ 	.short	0x010a
        /*81fa*/ 	.byte	0x3f
	.zero		1


	//----- nvinfo : EIATTR_NUM_MBARRIERS
	.align		4
.L_30:
        /*81fc*/ 	.byte	0x03, 0x38
        /*81fe*/ 	.short	0x000e


	//----- nvinfo : EIATTR_EXIT_INSTR_OFFSETS
	.align		4
        /*8200*/ 	.byte	0x04, 0x1c
        /*8202*/ 	.short	(.L_32 - .L_31)


	//   ....[0]....
.L_31:
        /*8204*/ 	.word	0x00000680


	//   ....[1]....
        /*8208*/ 	.word	0x00000fe0


	//   ....[2]....
        /*820c*/ 	.word	0x00028270


	//   ....[3]....
        /*8210*/ 	.word	0x000288d0


	//   ....[4]....
        /*8214*/ 	.word	0x00029a40


	//----- nvinfo : EIATTR_MAX_THREADS
	.align		4
.L_32:
        /*8218*/ 	.byte	0x04, 0x05
        /*821a*/ 	.short	(.L_34 - .L_33)
.L_33:
        /*821c*/ 	.word	0x00000180
        /*8220*/ 	.word	0x00000001
        /*8224*/ 	.word	0x00000001


	//----- nvinfo : EIATTR_CRS_STACK_SIZE
	.align		4
.L_34:
        /*8228*/ 	.byte	0x04, 0x1e
        /*822a*/ 	.short	(.L_36 - .L_35)
.L_35:
        /*822c*/ 	.word	0x00000000


	//----- nvinfo : EIATTR_CBANK_PARAM_SIZE
	.align		4
.L_36:
        /*8230*/ 	.byte	0x03, 0x19
        /*8232*/ 	.short	0x0470


	//----- nvinfo : EIATTR_PARAM_CBANK
	.align		4
        /*8234*/ 	.byte	0x04, 0x0a
        /*8236*/ 	.short	(.L_38 - .L_37)
	.align		4
.L_37:
        /*8238*/ 	.word	index@(.nv.constant0._ZN7cutlass13device_kernelINS_4gemm6kernel13GemmUniversalIN4cute5tupleIJiiiiEEENS1_10collective13CollectiveMmaINS1_37MainloopSm90TmaGmmaWarpSpecializedFP8ILi6ENS5_IJNS4_1CILi1EEESB_SB_EEENS1_35KernelTmaWarpSpecializedCooperativeEEENS5_IJNSA_ILi256EEESF_NSA_ILi128EEEEEENS_12float_e4m3_tENS5_IJlSB_lEEESI_SJ_NS4_8TiledMMAINS4_8MMA_AtomIJNS4_4SM904GMMA31MMA_64x256x32_F32E4M3E4M3_SS_TNILNSN_7ScaleInE1ELSP_1EEEEEENS4_6LayoutINS5_IJNSA_ILi2EEESB_SB_EEENS5_IJSB_NSA_ILi0EEESV_EEEEENS5_IJNS4_10UnderscoreESY_SY_EEEEENS4_13SM90_TMA_LOADENS4_14ComposedLayoutINS4_7SwizzleILi3ELi4ELi3EEENS4_18smem_ptr_flag_bitsILi8EEENSS_INS5_IJNSA_ILi8EEESG_EEENS5_IJSG_SB_EEEEEEEvNS4_8identityES11_S1B_vS1C_EENS_8epilogue10collective6detail29Sm90TmaWarpSpecializedAdapterINS1F_15DefaultEpilogueISI_SJ_SJ_NS1E_6thread17LinearCombinationISI_Li1EffLNS1J_9ScaleType4KindE0ELNS_15FloatRoundStyleE2ESI_EENS1_15EpilogueDefaultEEEEEvvEEEEvNT_6ParamsE)
        /*823c*/ 	.short	0x0210
        /*823e*/ 	.short	0x0470


	//----- nvinfo : EIATTR_SW_WAR
	.align		4
.L_38:
        /*8240*/ 	.byte	0x04, 0x36
        /*8242*/ 	.short	(.L_40 - .L_39)
.L_39:
        /*8244*/ 	.word	0x00000008
.L_40:


//--------------------- .nv.callgraph             --------------------------
	.section	.nv.callgraph,"",@"SHT_CUDA_CALLGRAPH"
	.align	4
	.sectionentsize	8
	.align		4
        /*0000*/ 	.word	0x00000000
	.align		4
        /*0004*/ 	.word	0xffffffff
	.align		4
        /*0008*/ 	.word	0x00000000
	.align		4
        /*000c*/ 	.word	0xfffffffe
	.align		4
        /*0010*/ 	.word	0x00000000
	.align		4
        /*0014*/ 	.word	0xfffffffd
	.align		4
        /*0018*/ 	.word	0x00000000
	.align		4
        /*001c*/ 	.word	0xfffffffc


//--------------------- .nv.constant4             --------------------------
	.section	.nv.constant4,"a",@progbits
	.align	8
	.align		8
.nv.constant4:
        /*0000*/ 	.dword	_ZN40_INTERNAL_a5f35329_4_k_cu_c6a8b827_284944cuda3std3__45__cpo5beginE
	.align		8
        /*0008*/ 	.dword	_ZN40_INTERNAL_a5f35329_4_k_cu_c6a8b827_284944cuda3std3__45__cpo3endE
	.align		8
        /*0010*/ 	.dword	_ZN40_INTERNAL_a5f35329_4_k_cu_c6a8b827_284944cuda3std3__45__cpo6cbeginE
	.align		8
        /*0018*/ 	.dword	_ZN40_INTERNAL_a5f35329_4_k_cu_c6a8b827_284944cuda3std3__45__cpo4cendE
	.align		8
        /*0020*/ 	.dword	_ZN40_INTERNAL_a5f35329_4_k_cu_c6a8b827_284944cuda3std3__442_GLOBAL__N__a5f35329_4_k_cu_c6a8b827_284946ignoreE
	.align		8
        /*0028*/ 	.dword	_ZN40_INTERNAL_a5f35329_4_k_cu_c6a8b827_284944cuda3std3__419piecewise_constructE
	.align		8
        /*0030*/ 	.dword	_ZN40_INTERNAL_a5f35329_4_k_cu_c6a8b827_284944cuda3std3__48in_placeE
	.align		8
        /*0038*/ 	.dword	_ZN40_INTERNAL_a5f35329_4_k_cu_c6a8b827_284944cuda3std6ranges3__45__cpo4swapE
	.align		8
        /*0040*/ 	.dword	_ZN40_INTERNAL_a5f35329_4_k_cu_c6a8b827_284944cuda3std6ranges3__45__cpo9iter_moveE
	.align		8
        /*0048*/ 	.dword	_ZN40_INTERNAL_a5f35329_4_k_cu_c6a8b827_284944cute7productE
	.align		8
        /*0050*/ 	.dword	_ZN40_INTERNAL_a5f35329_4_k_cu_c6a8b827_284944cute1_E


//--------------------- .text._ZN7cutlass13device_kernelINS_4gemm6kernel13GemmUniversalIN4cute5tupleIJiiiiEEENS1_10collective13CollectiveMmaINS1_37MainloopSm90TmaGmmaWarpSpecializedFP8ILi6ENS5_IJNS4_1CILi1EEESB_SB_EEENS1_35KernelTmaWarpSpecializedCooperativeEEENS5_IJNSA_ILi256EEESF_NSA_ILi128EEEEEENS_12float_e4m3_tENS5_IJlSB_lEEESI_SJ_NS4_8TiledMMAINS4_8MMA_AtomIJNS4_4SM904GMMA31MMA_64x256x32_F32E4M3E4M3_SS_TNILNSN_7ScaleInE1ELSP_1EEEEEENS4_6LayoutINS5_IJNSA_ILi2EEESB_SB_EEENS5_IJSB_NSA_ILi0EEESV_EEEEENS5_IJNS4_10UnderscoreESY_SY_EEEEENS4_13SM90_TMA_LOADENS4_14ComposedLayoutINS4_7SwizzleILi3ELi4ELi3EEENS4_18smem_ptr_flag_bitsILi8EEENSS_INS5_IJNSA_ILi8EEESG_EEENS5_IJSG_SB_EEEEEEEvNS4_8identityES11_S1B_vS1C_EENS_8epilogue10collective6detail29Sm90TmaWarpSpecializedAdapterINS1F_15DefaultEpilogueISI_SJ_SJ_NS1E_6thread17LinearCombinationISI_Li1EffLNS1J_9ScaleType4KindE0ELNS_15FloatRoundStyleE2ESI_EENS1_15EpilogueDefaultEEEEEvvEEEEvNT_6ParamsE --------------------------
	.section	.text._ZN7cutlass13device_kernelINS_4gemm6kernel13GemmUniversalIN4cute5tupleIJiiiiEEENS1_10collective13CollectiveMmaINS1_37MainloopSm90TmaGmmaWarpSpecializedFP8ILi6ENS5_IJNS4_1CILi1EEESB_SB_EEENS1_35KernelTmaWarpSpecializedCooperativeEEENS5_IJNSA_ILi256EEESF_NSA_ILi128EEEEEENS_12float_e4m3_tENS5_IJlSB_lEEESI_SJ_NS4_8TiledMMAINS4_8MMA_AtomIJNS4_4SM904GMMA31MMA_64x256x32_F32E4M3E4M3_SS_TNILNSN_7ScaleInE1ELSP_1EEEEEENS4_6LayoutINS5_IJNSA_ILi2EEESB_SB_EEENS5_IJSB_NSA_ILi0EEESV_EEEEENS5_IJNS4_10UnderscoreESY_SY_EEEEENS4_13SM90_TMA_LOADENS4_14ComposedLayoutINS4_7SwizzleILi3ELi4ELi3EEENS4_18smem_ptr_flag_bitsILi8EEENSS_INS5_IJNSA_ILi8EEESG_EEENS5_IJSG_SB_EEEEEEEvNS4_8identityES11_S1B_vS1C_EENS_8epilogue10collective6detail29Sm90TmaWarpSpecializedAdapterINS1F_15DefaultEpilogueISI_SJ_SJ_NS1E_6thread17LinearCombinationISI_Li1EffLNS1J_9ScaleType4KindE0ELNS_15FloatRoundStyleE2ESI_EENS1_15EpilogueDefaultEEEEEvvEEEEvNT_6ParamsE,"ax",@progbits
	.align	128
.text._ZN7cutlass13device_kernelINS_4gemm6kernel13GemmUniversalIN4cute5tupleIJiiiiEEENS1_10collective13CollectiveMmaINS1_37MainloopSm90TmaGmmaWarpSpecializedFP8ILi6ENS5_IJNS4_1CILi1EEESB_SB_EEENS1_35KernelTmaWarpSpecializedCooperativeEEENS5_IJNSA_ILi256EEESF_NSA_ILi128EEEEEENS_12float_e4m3_tENS5_IJlSB_lEEESI_SJ_NS4_8TiledMMAINS4_8MMA_AtomIJNS4_4SM904GMMA31MMA_64x256x32_F32E4M3E4M3_SS_TNILNSN_7ScaleInE1ELSP_1EEEEEENS4_6LayoutINS5_IJNSA_ILi2EEESB_SB_EEENS5_IJSB_NSA_ILi0EEESV_EEEEENS5_IJNS4_10UnderscoreESY_SY_EEEEENS4_13SM90_TMA_LOADENS4_14ComposedLayoutINS4_7SwizzleILi3ELi4ELi3EEENS4_18smem_ptr_flag_bitsILi8EEENSS_INS5_IJNSA_ILi8EEESG_EEENS5_IJSG_SB_EEEEEEEvNS4_8identityES11_S1B_vS1C_EENS_8epilogue10collective6detail29Sm90TmaWarpSpecializedAdapterINS1F_15DefaultEpilogueISI_SJ_SJ_NS1E_6thread17LinearCombinationISI_Li1EffLNS1J_9ScaleType4KindE0ELNS_15FloatRoundStyleE2ESI_EENS1_15EpilogueDefaultEEEEEvvEEEEvNT_6ParamsE:
        .type           _ZN7cutlass13device_kernelINS_4gemm6kernel13GemmUniversalIN4cute5tupleIJiiiiEEENS1_10collective13CollectiveMmaINS1_37MainloopSm90TmaGmmaWarpSpecializedFP8ILi6ENS5_IJNS4_1CILi1EEESB_SB_EEENS1_35KernelTmaWarpSpecializedCooperativeEEENS5_IJNSA_ILi256EEESF_NSA_ILi128EEEEEENS_12float_e4m3_tENS5_IJlSB_lEEESI_SJ_NS4_8TiledMMAINS4_8MMA_AtomIJNS4_4SM904GMMA31MMA_64x256x32_F32E4M3E4M3_SS_TNILNSN_7ScaleInE1ELSP_1EEEEEENS4_6LayoutINS5_IJNSA_ILi2EEESB_SB_EEENS5_IJSB_NSA_ILi0EEESV_EEEEENS5_IJNS4_10UnderscoreESY_SY_EEEEENS4_13SM90_TMA_LOADENS4_14ComposedLayoutINS4_7SwizzleILi3ELi4ELi3EEENS4_18smem_ptr_flag_bitsILi8EEENSS_INS5_IJNSA_ILi8EEESG_EEENS5_IJSG_SB_EEEEEEEvNS4_8identityES11_S1B_vS1C_EENS_8epilogue10collective6detail29Sm90TmaWarpSpecializedAdapterINS1F_15DefaultEpilogueISI_SJ_SJ_NS1E_6thread17LinearCombinationISI_Li1EffLNS1J_9ScaleType4KindE0ELNS_15FloatRoundStyleE2ESI_EENS1_15EpilogueDefaultEEEEEvvEEEEvNT_6ParamsE,@function
        .size           _ZN7cutlass13device_kernelINS_4gemm6kernel13GemmUniversalIN4cute5tupleIJiiiiEEENS1_10collective13CollectiveMmaINS1_37MainloopSm90TmaGmmaWarpSpecializedFP8ILi6ENS5_IJNS4_1CILi1EEESB_SB_EEENS1_35KernelTmaWarpSpecializedCooperativeEEENS5_IJNSA_ILi256EEESF_NSA_ILi128EEEEEENS_12float_e4m3_tENS5_IJlSB_lEEESI_SJ_NS4_8TiledMMAINS4_8MMA_AtomIJNS4_4SM904GMMA31MMA_64x256x32_F32E4M3E4M3_SS_TNILNSN_7ScaleInE1ELSP_1EEEEEENS4_6LayoutINS5_IJNSA_ILi2EEESB_SB_EEENS5_IJSB_NSA_ILi0EEESV_EEEEENS5_IJNS4_10UnderscoreESY_SY_EEEEENS4_13SM90_TMA_LOADENS4_14ComposedLayoutINS4_7SwizzleILi3ELi4ELi3EEENS4_18smem_ptr_flag_bitsILi8EEENSS_INS5_IJNSA_ILi8EEESG_EEENS5_IJSG_SB_EEEEEEEvNS4_8identityES11_S1B_vS1C_EENS_8epilogue10collective6detail29Sm90TmaWarpSpecializedAdapterINS1F_15DefaultEpilogueISI_SJ_SJ_NS1E_6thread17LinearCombinationISI_Li1EffLNS1J_9ScaleType4KindE0ELNS_15FloatRoundStyleE2ESI_EENS1_15EpilogueDefaultEEEEEvvEEEEvNT_6ParamsE,(.L_x_589 - _ZN7cutlass13device_kernelINS_4gemm6kernel13GemmUniversalIN4cute5tupleIJiiiiEEENS1_10collective13CollectiveMmaINS1_37MainloopSm90TmaGmmaWarpSpecializedFP8ILi6ENS5_IJNS4_1CILi1EEESB_SB_EEENS1_35KernelTmaWarpSpecializedCooperativeEEENS5_IJNSA_ILi256EEESF_NSA_ILi128EEEEEENS_12float_e4m3_tENS5_IJlSB_lEEESI_SJ_NS4_8TiledMMAINS4_8MMA_AtomIJNS4_4SM904GMMA31MMA_64x256x32_F32E4M3E4M3_SS_TNILNSN_7ScaleInE1ELSP_1EEEEEENS4_6LayoutINS5_IJNSA_ILi2EEESB_SB_EEENS5_IJSB_NSA_ILi0EEESV_EEEEENS5_IJNS4_10UnderscoreESY_SY_EEEEENS4_13SM90_TMA_LOADENS4_14ComposedLayoutINS4_7SwizzleILi3ELi4ELi3EEENS4_18smem_ptr_flag_bitsILi8EEENSS_INS5_IJNSA_ILi8EEESG_EEENS5_IJSG_SB_EEEEEEEvNS4_8identityES11_S1B_vS1C_EENS_8epilogue10collective6detail29Sm90TmaWarpSpecializedAdapterINS1F_15DefaultEpilogueISI_SJ_SJ_NS1E_6thread17LinearCombinationISI_Li1EffLNS1J_9ScaleType4KindE0ELNS_15FloatRoundStyleE2ESI_EENS1_15EpilogueDefaultEEEEEvvEEEEvNT_6ParamsE)
        .other          _ZN7cutlass13device_kernelINS_4gemm6kernel13GemmUniversalIN4cute5tupleIJiiiiEEENS1_10collective13CollectiveMmaINS1_37MainloopSm90TmaGmmaWarpSpecializedFP8ILi6ENS5_IJNS4_1CILi1EEESB_SB_EEENS1_35KernelTmaWarpSpecializedCooperativeEEENS5_IJNSA_ILi256EEESF_NSA_ILi128EEEEEENS_12float_e4m3_tENS5_IJlSB_lEEESI_SJ_NS4_8TiledMMAINS4_8MMA_AtomIJNS4_4SM904GMMA31MMA_64x256x32_F32E4M3E4M3_SS_TNILNSN_7ScaleInE1ELSP_1EEEEEENS4_6LayoutINS5_IJNSA_ILi2EEESB_SB_EEENS5_IJSB_NSA_ILi0EEESV_EEEEENS5_IJNS4_10UnderscoreESY_SY_EEEEENS4_13SM90_TMA_LOADENS4_14ComposedLayoutINS4_7SwizzleILi3ELi4ELi3EEENS4_18smem_ptr_flag_bitsILi8EEENSS_INS5_IJNSA_ILi8EEESG_EEENS5_IJSG_SB_EEEEEEEvNS4_8identityES11_S1B_vS1C_EENS_8epilogue10collective6detail29Sm90TmaWarpSpecializedAdapterINS1F_15DefaultEpilogueISI_SJ_SJ_NS1E_6thread17LinearCombinationISI_Li1EffLNS1J_9ScaleType4KindE0ELNS_15FloatRoundStyleE2ESI_EENS1_15EpilogueDefaultEEEEEvvEEEEvNT_6ParamsE,@"STO_CUDA_ENTRY STV_DEFAULT"
_ZN7cutlass13device_kernelINS_4gemm6kernel13GemmUniversalIN4cute5tupleIJiiiiEEENS1_10collective13CollectiveMmaINS1_37MainloopSm90TmaGmmaWarpSpecializedFP8ILi6ENS5_IJNS4_1CILi1EEESB_SB_EEENS1_35KernelTmaWarpSpecializedCooperativeEEENS5_IJNSA_ILi256EEESF_NSA_ILi128EEEEEENS_12float_e4m3_tENS5_IJlSB_lEEESI_SJ_NS4_8TiledMMAINS4_8MMA_AtomIJNS4_4SM904GMMA31MMA_64x256x32_F32E4M3E4M3_SS_TNILNSN_7ScaleInE1ELSP_1EEEEEENS4_6LayoutINS5_IJNSA_ILi2EEESB_SB_EEENS5_IJSB_NSA_ILi0EEESV_EEEEENS5_IJNS4_10UnderscoreESY_SY_EEEEENS4_13SM90_TMA_LOADENS4_14ComposedLayoutINS4_7SwizzleILi3ELi4ELi3EEENS4_18smem_ptr_flag_bitsILi8EEENSS_INS5_IJNSA_ILi8EEESG_EEENS5_IJSG_SB_EEEEEEEvNS4_8identityES11_S1B_vS1C_EENS_8epilogue10collective6detail29Sm90TmaWarpSpecializedAdapterINS1F_15DefaultEpilogueISI_SJ_SJ_NS1E_6thread17LinearCombinationISI_Li1EffLNS1J_9ScaleType4KindE0ELNS_15FloatRoundStyleE2ESI_EENS1_15EpilogueDefaultEEEEEvvEEEEvNT_6ParamsE:
[----:B------:R-:W0:Y:S02]  /*0000*/  LDC R1, c[0x0][0x28] ;  /* 0x00000a00ff017b82 */ /* 0x000e240000000800 */
[----:B0-----:R-:W-:Y:S01]  /*0010*/  VIADD R1, R1, 0xfffff340 ;  /* 0xfffff34001017836 */ /* 0x001fe20000000000 */
[----:B------:R-:W0:Y:S01]  /*0020*/  S2R R2, SR_TID.X ;  /* 0x0000000000027919 */ /* 0x000e220000002100 */
[----:B------:R-:W-:Y:S01]  /*0030*/  ELECT P0, URZ, PT ;  /* 0x00000000003f782f */ /* 0x000fe20003800000 */
[----:B------:R-:W-:Y:S01]  /*0040*/  BSSY B0, `(.L_x_0) ;  /* 0x0000015000007945 */ /* 0x000fe20003800000 */
[--C-:B0-----:R-:W-:Y:S02]  /*0050*/  SHF.R.U32.HI R0, RZ, 0x5, R2.reuse ;  /* 0x00000005ff007819 */ /* 0x101fe40000011602 */
[----:B------:R-:W-:-:S03]  /*0060*/  SHF.R.U32.HI R2, RZ, 0x7, R2 ;  /* 0x00000007ff027819 */ /* 0x000fc60000011602 */
[----:B------:R-:W0:Y:S04]  /*0070*/  SHFL.IDX PT, R3, R0, RZ, 0x1f ;  /* 0x00001fff00037589 */ /* 0x000e2800000e0000 */
[----:B------:R-:W1:Y:S01]  /*0080*/  SHFL.IDX PT, R2, R2, RZ, 0x1f ;  /* 0x00001fff02027589 */ /* 0x000e6200000e0000 */
[----:B0-----:R-:W-:Y:S02]  /*0090*/  R2UR UR4, R3 ;  /* 0x00000000030472ca */ /* 0x001fe400000e0000 */
[----:B-1----:R-:W-:-:S11]  /*00a0*/  R2UR UR6, R2 ;  /* 0x00000000020672ca */ /* 0x002fd600000e0000 */
[----:B------:R-:W-:Y:S02]  /*00b0*/  USHF.R.S32.HI UR5, URZ, 0x1f, UR4 ;  /* 0x0000001f3f057899 */ /* 0x000fe40008011404 */
[----:B------:R-:W-:Y:S02]  /*00c0*/  ISETP.NE.OR P0, PT, RZ, UR4, !P0 ;  /* 0x00000004ff007c0c */ /* 0x000fe4000c705670 */
[----:B------:R-:W-:-:S04]  /*00d0*/  ULEA.HI UR5, UR5, UR4, URZ, 0x2 ;  /* 0x0000000405057291 */ /* 0x000fc8000f8f103f */
[----:B------:R-:W-:-:S04]  /*00e0*/  ULOP3.LUT UR5, UR5, 0xfffffffc, URZ, 0xc0, !UPT ;  /* 0xfffffffc05057892 */ /* 0x000fc8000f8ec03f */
[----:B------:R-:W-:-:S03]  /*00f0*/  UIADD3 UR8, UR4, -UR5, URZ ;  /* 0x8000000504087290 */ /* 0x000fc6000fffe03f */
[----:B------:R-:W-:Y:S09]  /*0100*/  @P0 BRA `(.L_x_1) ;  /* 0x0000000000200947 */ /* 0x000ff20003800000 */
[----:B------:R-:W-:Y:S02]  /*0110*/  ULDC.64 UR4, c[0x0][0x198] ;  /* 0x0000660000047ab9 */ /* 0x000fe40000000a00 */
[----:B------:R-:W-:Y:S02]  /*0120*/  UIADD3 UR10, UP0, UR4, 0xf0, URZ ;  /* 0x000000f0040a7890 */ /* 0x000fe4000ff1e03f */
[----:B------:R-:W-:Y:S02]  /*0130*/  UIADD3 UR4, UP1, UR4, 0x1f0, URZ ;  /* 0x000001f004047890 */ /* 0x000fe4000ff3e03f */
[----:B------:R-:W-:Y:S02]  /*0140*/  UIADD3.X UR11, URZ, UR5, URZ, UP0, !UPT ;  /* 0x000000053f0b7290 */ /* 0x000fe400087fe43f */
[----:B------:R-:W-:-:S07]  /*0150*/  UIADD3.X UR5, URZ, UR5, URZ, UP1, !UPT ;  /* 0x000000053f057290 */ /* 0x000fce0008ffe43f */
[----:B------:R0:W-:Y:S02]  /*0160*/  UTMACCTL.PF [UR10] ;  /* 0x000000000a0079b9 */ /* 0x0001e40008040000 */
[----:B------:R0:W-:Y:S02]  /*0170*/  UTMACCTL.PF [UR4] ;  /* 0x00000000040079b9 */ /* 0x0001e40008040000 */
[----:B0-----:R-:W-:Y:S01]  /*0180*/  NOP ;  /* 0x0000000000007918 */ /* 0x001fe20000000000 */
.L_x_1:
[----:B------:R-:W-:Y:S05]  /*0190*/  BSYNC B0 ;  /* 0x0000000000007941 */ /* 0x000fea0003800000 */
.L_x_0:
[----:B------:R-:W0:Y:S01]  /*01a0*/  SHFL.IDX PT, R2, R0, RZ, 0x1f ;  /* 0x00001fff00027589 */ /* 0x000e2200000e0000 */
[----:B------:R-:W-:Y:S01]  /*01b0*/  UISETP.NE.AND UP0, UPT, UR8, 0x3, UPT ;  /* 0x000000030800788c */ /* 0x000fe2000bf05270 */
[----:B------:R-:W-:Y:S01]  /*01c0*/  ISETP.NE.AND P1, PT, RZ, UR6, PT ;  /* 0x00000006ff007c0c */ /* 0x000fe2000bf25270 */
[----:B------:R-:W-:Y:S02]  /*01d0*/  UIADD3 UR10, UR6, -0x1, URZ ;  /* 0xffffffff060a7890 */ /* 0x000fe4000fffe03f */
[----:B------:R-:W-:Y:S02]  /*01e0*/  UISETP.EQ.OR UP0, UPT, UR8, URZ, !UP0 ;  /* 0x0000003f0800728c */ /* 0x000fe4000c702670 */
[----:B------:R-:W-:Y:S02]  /*01f0*/  UISETP.GE.U32.AND UP1, UPT, UR10, 0x2, UPT ;  /* 0x000000020a00788c */ /* 0x000fe4000bf26070 */
[----:B------:R-:W-:-:S04]  /*0200*/  UISETP.EQ.AND UP0, UPT, UR6, URZ, UP0 ;  /* 0x0000003f0600728c */ /* 0x000fc80008702270 */
[----:B------:R-:W-:-:S04]  /*0210*/  USEL UR13, URZ, 0x1, !UP0 ;  /* 0x000000013f0d7887 */ /* 0x000fc8000c000000 */
[----:B------:R-:W-:Y:S01]  /*0220*/  USEL UR13, UR13, 0x2, UP1 ;  /* 0x000000020d0d7887 */ /* 0x000fe20008800000 */
[----:B0-----:R-:W-:-:S13]  /*0230*/  ISETP.NE.AND P0, PT, R2, RZ, PT ;  /* 0x000000ff0200720c */ /* 0x001fda0003f05270 */
[----:B------:R-:W-:Y:S05]  /*0240*/  @P0 BRA `(.L_x_2) ;  /* 0x0000000000680947 */ /* 0x000fea0003800000 */
[----:B------:R-:W0:Y:S01]  /*0250*/  S2UR UR9, SR_CgaCtaId ;  /* 0x00000000000979c3 */ /* 0x000e220000008800 */
[----:B------:R-:W-:Y:S01]  /*0260*/  UMOV UR4, 0x400 ;  /* 0x0000040000047882 */ /* 0x000fe20000000000 */
[----:B------:R-:W-:Y:S01]  /*0270*/  UMOV UR5, 0x1 ;  /* 0x0000000100057882 */ /* 0x000fe20000000000 */
[----:B------:R-:W-:Y:S01]  /*0280*/  UMOV UR6, 0x100 ;  /* 0x0000010000067882 */ /* 0x000fe20000000000 */
[----:B------:R-:W-:Y:S01]  /*0290*/  ELECT P0, URZ, PT ;  /* 0x00000000003f782f */ /* 0x000fe20003800000 */
[----:B------:R-:W-:-:S04]  /*02a0*/  UIADD3 UR6, -UR6, 0x100000, URZ ;  /* 0x0010000006067890 */ /* 0x000fc8000fffe13f */
[----:B------:R-:W-:Y:S02]  /*02b0*/  USHF.L.U32 UR7, UR6, 0xb, URZ ;  /* 0x0000000b06077899 */ /* 0x000fe4000800063f */
[----:B------:R-:W-:Y:S02]  /*02c0*/  USHF.L.U32 UR6, UR6, 0x1, URZ ;  /* 0x0000000106067899 */ /* 0x000fe4000800063f */
[----:B0-----:R-:W-:Y:S02]  /*02d0*/  ULEA UR9, UR9, UR4, 0x18 ;  /* 0x0000000409097291 */ /* 0x001fe4000f8ec03f */
[----:B------:R-:W-:-:S04]  /*02e0*/  UIADD3 UR4, -UR5, 0x100000, URZ ;  /* 0x0010000005047890 */ /* 0x000fc8000fffe13f */
[----:B------:R-:W-:Y:S02]  /*02f0*/  USHF.L.U32 UR5, UR4, 0xb, URZ ;  /* 0x0000000b04057899 */ /* 0x000fe4000800063f */
[----:B------:R-:W-:Y:S01]  /*0300*/  USHF.L.U32 UR4, UR4, 0x1, URZ ;  /* 0x0000000104047899 */ /* 0x000fe2000800063f */
[----:B------:R-:W0:Y:S11]  /*0310*/  FENCE.VIEW.ASYNC.S ;  /* 0x00000000000073c6 */ /* 0x000e360000000000 */
[----:B0-----:R0:W1:Y:S01]  /*0320*/  SYNCS.EXCH.64 URZ, [UR9], UR4 ;  /* 0x00000004093f75b2 */ /* 0x0010620008000100 */
[----:B------:R0:W2:Y:S01]  /*0330*/  SYNCS.EXCH.64 URZ, [UR9+0x30], UR6 ;  /* 0x00003006093f75b2 */ /* 0x0000a20008000100 */
[----:B------:R0:W3:Y:S01]  /*0340*/  SYNCS.EXCH.64 URZ, [UR9+0x8], UR4 ;  /* 0x00000804093f75b2 */ /* 0x0000e20008000100 */
[----:B------:R0:W4:Y:S01]  /*0350*/  SYNCS.EXCH.64 URZ, [UR9+0x38], UR6 ;  /* 0x00003806093f75b2 */ /* 0x0001220008000100 */
[----:B------:R0:W0:Y:S01]  /*0360*/  SYNCS.EXCH.64 URZ, [UR9+0x10], UR4 ;  /* 0x00001004093f75b2 */ /* 0x0000220008000100 */
[----:B------:R0:W0:Y:S01]  /*0370*/  SYNCS.EXCH.64 URZ, [UR9+0x40], UR6 ;  /* 0x00004006093f75b2 */ /* 0x0000220008000100 */
[----:B------:R0:W0:Y:S01]  /*0380*/  SYNCS.EXCH.64 URZ, [UR9+0x18], UR4 ;  /* 0x00001804093f75b2 */ /* 0x0000220008000100 */
[----:B------:R0:W0:Y:S01]  /*0390*/  SYNCS.EXCH.64 URZ, [UR9+0x48], UR6 ;  /* 0x00004806093f75b2 */ /* 0x0000220008000100 */
[----:B------:R0:W0:Y:S01]  /*03a0*/  SYNCS.EXCH.64 URZ, [UR9+0x20], UR4 ;  /* 0x00002004093f75b2 */ /* 0x0000220008000100 */
[----:B------:R0:W0:Y:S01]  /*03b0*/  SYNCS.EXCH.64 URZ, [UR9+0x50], UR6 ;  /* 0x00005006093f75b2 */ /* 0x0000220008000100 */
[----:B------:R0:W0:Y:S01]  /*03c0*/  SYNCS.EXCH.64 URZ, [UR9+0x28], UR4 ;  /* 0x00002804093f75b2 */ /* 0x0000220008000100 */
[----:B------:R0:W0:Y:S01]  /*03d0*/  SYNCS.EXCH.64 URZ, [UR9+0x58], UR6 ;  /* 0x00005806093f75b2 */ /* 0x0000220008000100 */
[----:B------:R-:W-:Y:S01]  /*03e0*/  NOP ;  /* 0x0000000000007918 */ /* 0x000fe20000000000 */
.L_x_2:
[----:B------:R-:W5:Y:S01]  /*03f0*/  LDC R2, c[0x0][0x65c] ;  /* 0x00019700ff027b82 */ /* 0x000f620000000800 */
[----:B------:R-:W1:Y:S01]  /*0400*/  SHFL.IDX PT, R0, R0, RZ, 0x1f ;  /* 0x00001fff00007589 */ /* 0x000e6200000e0000 */
[----:B------:R-:W-:Y:S01]  /*0410*/  ELECT P0, URZ, PT ;  /* 0x00000000003f782f */ /* 0x000fe20003800000 */
[----:B------:R-:W-:Y:S01]  /*0420*/  IMAD.MOV.U32 R3, RZ, RZ, RZ ;  /* 0x000000ffff037224 */ /* 0x000fe200078e00ff */
[----:B0-----:R-:W-:Y:S01]  /*0430*/  UMOV UR4, 0x20 ;  /* 0x0000002000047882 */ /* 0x001fe20000000000 */
[----:B------:R-:W0:Y:S01]  /*0440*/  S2R R11, SR_CTAID.Y ;  /* 0x00000000000b7919 */ /* 0x000e220000002600 */
[----:B------:R-:W-:Y:S01]  /*0450*/  NOP ;  /* 0x0000000000007918 */ /* 0x000fe20000000000 */
[----:B------:R-:W-:Y:S01]  /*0460*/  NOP ;  /* 0x0000000000007918 */ /* 0x000fe20000000000 */
[----:B-----5:R-:W-:Y:S02]  /*0470*/  ISETP.NE.AND P4, PT, R2, 0x1, PT ;  /* 0x000000010200780c */ /* 0x020fe40003f85270 */
[----:B------:R-:W5:Y:S01]  /*0480*/  S2R R2, SR_CTAID.X ;  /* 0x0000000000027919 */ /* 0x000f620000002500 */
[----:B-1----:R-:W-:-:S10]  /*0490*/  ISETP.NE.OR P0, PT, R0, RZ, !P0 ;  /* 0x000000ff0000720c */ /* 0x002fd40004705670 */
[----:B------:R-:W5:Y:S01]  /*04a0*/  @P4 LDC R7, c[0x0][0x10] ;  /* 0x00000400ff074b82 */ /* 0x000f620000000800 */
[----:B0-----:R-:W-:Y:S02]  /*04b0*/  @P4 IMAD.MOV.U32 R4, RZ, RZ, R11 ;  /* 0x000000ffff044224 */ /* 0x001fe400078e000b */
[----:B------:R-:W-:Y:S01]  /*04c0*/  VOTEU.ALL UP0, P0 ;  /* 0x00000000003f7886 */ /* 0x000fe20000000000 */
[----:B------:R-:W-:Y:S01]  /*04d0*/  @P4 IMAD.MOV.U32 R5, RZ, RZ, RZ ;  /* 0x000000ffff054224 */ /* 0x000fe200078e00ff */
[----:B------:R-:W-:Y:S01]  /*04e0*/  VOTEU.ALL UP1, P0 ;  /* 0x00000000003f7886 */ /* 0x000fe20000020000 */
[----:B------:R-:W-:Y:S02]  /*04f0*/  @P4 IMAD.MOV.U32 R13, RZ, RZ, RZ ;  /* 0x000000ffff0d4224 */ /* 0x000fe400078e00ff */
[----:B------:R-:W0:Y:S01]  /*0500*/  @!P4 LDC R9, c[0x0][0xc] ;  /* 0x00000300ff09cb82 */ /* 0x000e220000000800 */
[----:B------:R-:W-:Y:S01]  /*0510*/  @!UP0 UMOV UR6, 0x400 ;  /* 0x0000040000068882 */ /* 0x000fe20000000000 */
[----:B------:R-:W-:-:S04]  /*0520*/  @!UP0 UIADD3 UR4, -UR4, 0x100000, URZ ;  /* 0x0010000004048890 */ /* 0x000fc8000fffe13f */
[----:B------:R-:W-:Y:S02]  /*0530*/  @!UP0 USHF.L.U32 UR5, UR4, 0xb, URZ ;  /* 0x0000000b04058899 */ /* 0x000fe4000800063f */
[----:B------:R-:W-:Y:S01]  /*0540*/  @!UP0 USHF.L.U32 UR4, UR4, 0x1, URZ ;  /* 0x0000000104048899 */ /* 0x000fe2000800063f */
[----:B------:R-:W1:Y:S01]  /*0550*/  @!UP0 S2UR UR7, SR_CgaCtaId ;  /* 0x00000000000789c3 */ /* 0x000e620000008800 */
[----:B-----5:R-:W-:-:S04]  /*0560*/  @P4 IMAD.WIDE.U32 R6, R2, R7, R4 ;  /* 0x0000000702064225 */ /* 0x020fc800078e0004 */
[----:B------:R-:W-:Y:S02]  /*0570*/  @P4 IMAD.MOV.U32 R10, RZ, RZ, R6 ;  /* 0x000000ffff0a4224 */ /* 0x000fe400078e0006 */
[----:B------:R-:W-:Y:S02]  /*0580*/  @P4 IMAD.IADD R14, R7, 0x1, R13 ;  /* 0x00000001070e4824 */ /* 0x000fe400078e020d */
[----:B0-----:R-:W-:-:S04]  /*0590*/  @!P4 IMAD.WIDE.U32 R4, R9, R11, R2 ;  /* 0x0000000b0904c225 */ /* 0x001fc800078e0002 */
[----:B------:R-:W-:Y:S02]  /*05a0*/  @!P4 IMAD.MOV.U32 R10, RZ, RZ, R4 ;  /* 0x000000ffff0ac224 */ /* 0x000fe400078e0004 */
[----:B------:R-:W-:Y:S01]  /*05b0*/  @!P4 IMAD.MOV.U32 R14, RZ, RZ, R5 ;  /* 0x000000ffff0ec224 */ /* 0x000fe200078e0005 */
[----:B-1----:R-:W-:Y:S02]  /*05c0*/  @!UP0 ULEA UR6, UR7, UR6, 0x18 ;  /* 0x0000000607068291 */ /* 0x002fe4000f8ec03f */
[----:B------:R0:W-:Y:S01]  /*05d0*/  STL [R1+0x454], R10 ;  /* 0x0004540a01007387 */ /* 0x0001e20000100800 */
[----:B------:R-:W-:-:S03]  /*05e0*/  VOTEU.ALL UP0, P0 ;  /* 0x00000000003f7886 */ /* 0x000fc60000000000 */
[----:B------:R0:W-:Y:S04]  /*05f0*/  STL [R1+0x450], R14 ;  /* 0x0004500e01007387 */ /* 0x0001e80000100800 */
[----:B------:R-:W1:Y:S02]  /*0600*/  FENCE.VIEW.ASYNC.S ;  /* 0x00000000000073c6 */ /* 0x000e640000000000 */
[----:B-1----:R0:W2:Y:S01]  /*0610*/  @!UP0 SYNCS.EXCH.64 URZ, [UR6+0x70], UR4 ;  /* 0x00007004063f85b2 */ /* 0x0020a20008000100 */
[----:B------:R0:W2:Y:S01]  /*0620*/  @!UP1 SYNCS.EXCH.64 URZ, [UR6+0x78], UR4 ;  /* 0x00007804063f95b2 */ /* 0x0000a20008000100 */
[----:B------:R-:W-:Y:S01]  /*0630*/  NOP ;  /* 0x0000000000007918 */ /* 0x000fe20000000000 */
[----:B--234-:R-:W-:Y:S06]  /*0640*/  BAR.SYNC.DEFER_BLOCKING 0x0 ;  /* 0x0000000000007b1d */ /* 0x01cfec0000010000 */
[----:B0-----:R-:W-:Y:S05]  /*0650*/  @!P1 BRA `(.L_x_3) ;  /* 0x0000027c00089947 */ /* 0x001fea0003800000 */
[----:B------:R-:W-:-:S06]  /*0660*/  UISETP.GT.U32.AND UP0, UPT, UR10, 0x1, UPT ;  /* 0x000000010a00788c */ /* 0x000fcc000bf04070 */
[----:B------:R-:W-:-:S13]  /*0670*/  PLOP3.LUT P0, PT, PT, PT, UP0, 0x80, 0x0 ;  /* 0x000000000000781c */ /* 0x000fda0003f0f008 */
[----:B------:R-:W-:Y:S05]  /*0680*/  @P0 EXIT ;  /* 0x000000000000094d */ /* 0x000fea0003800000 */
[----:B------:R-:W-:Y:S01]  /*0690*/  IMAD.MOV.U32 R5, RZ, RZ, -0x1 ;  /* 0xffffffffff057424 */ /* 0x000fe200078e00ff */
[----:B------:R-:W-:Y:S01]  /*06a0*/  ULDC.64 UR4, c[0x0][0x650] ;  /* 0x0001940000047ab9 */ /* 0x000fe20000000a00 */
[----:B------:R-:W-:Y:S01]  /*06b0*/  IMAD.MOV.U32 R4, RZ, RZ, -0x1 ;  /* 0xffffffffff047424 */ /* 0x000fe200078e00ff */
[----:B------:R-:W-:Y:S01]  /*06c0*/  ISETP.GE.U32.AND P0, PT, R10, UR4, PT ;  /* 0x000000040a007c0c */ /* 0x000fe2000bf06070 */
[----:B------:R-:W-:Y:S01]  /*06d0*/  UMOV UR9, 0xffffffff ;  /* 0xffffffff00097882 */ /* 0x000fe20000000000 */
[----:B------:R0:W-:Y:S01]  /*06e0*/  STL [R1+0x45c], R5 ;  /* 0x00045c0501007387 */ /* 0x0001e20000100800 */
[----:B------:R-:W-:Y:S02]  /*06f0*/  PRMT R0, RZ, 0x7610, R0 ;  /* 0x00007610ff007816 */ /* 0x000fe40000000000 */
[----:B------:R-:W-:Y:S01]  /*0700*/  ISETP.GE.U32.AND.EX P0, PT, R14, UR5, PT, P0 ;  /* 0x000000050e007c0c */ /* 0x000fe2000bf06100 */
[----:B------:R0:W-:-:S12]  /*0710*/  STL [R1+0x458], R4 ;  /* 0x0004580401007387 */ /* 0x0001d80000100800 */
[----:B0-----:R-:W-:Y:S05]  /*0720*/  @P0 BRA `(.L_x_4) ;  /* 0x00000004006c0947 */ /* 0x001fea0003800000 */
[----:B------:R-:W-:Y:S01]  /*0730*/  ULDC.64 UR14, c[0x0][0x628] ;  /* 0x00018a00000e7ab9 */ /* 0x000fe20000000a00 */
[----:B------:R-:W0:Y:S01]  /*0740*/  LDC.64 R12, c[0x0][0x620] ;  /* 0x00018800ff0c7b82 */ /* 0x000e220000000a00 */
[----:B------:R-:W-:Y:S01]  /*0750*/  ISETP.NE.U32.AND P0, PT, RZ, UR14, PT ;  /* 0x0000000eff007c0c */ /* 0x000fe2000bf05070 */
[----:B------:R-:W-:Y:S01]  /*0760*/  ULDC UR11, c[0x0][0x630] ;  /* 0x00018c00000b7ab9 */ /* 0x000fe20000000800 */
[----:B------:R-:W-:Y:S02]  /*0770*/  R2UR UR4, R10 ;  /* 0x000000000a0472ca */ /* 0x000fe400000e0000 */
[----:B------:R-:W-:Y:S02]  /*0780*/  ISETP.NE.AND.EX P0, PT, RZ, UR15, PT, P0 ;  /* 0x0000000fff007c0c */ /* 0x000fe4000bf05300 */
[----:B------:R-:W-:-:S11]  /*0790*/  R2UR UR5, R14 ;  /* 0x000000000e0572ca */ /* 0x000fd600000e0000 */
[----:B------:R-:W-:Y:S05]  /*07a0*/  @!P0 BRA `(.L_x_5) ;  /* 0x0000000000308947 */ /* 0x000fea0003800000 */
[----:B------:R-:W-:Y:S01]  /*07b0*/  R2UR UR4, R10 ;  /* 0x000000000a0472ca */ /* 0x000fe200000e0000 */
[----:B------:R-:W-:Y:S01]  /*07c0*/  ULDC UR8, c[0x0][0x634] ;  /* 0x00018d0000087ab9 */ /* 0x000fe20000000800 */
[----:B------:R-:W-:-:S11]  /*07d0*/  R2UR UR10, R14 ;  /* 0x000000000e0a72ca */ /* 0x000fd600000e0000 */
[----:B------:R-:W-:-:S04]  /*07e0*/  UIADD3 UR8, UP0, UR4, UR8, URZ ;  /* 0x0000000804087290 */ /* 0x000fc8000ff1e03f */
[----:B------:R-:W-:-:S04]  /*07f0*/  UIADD3.X UR10, URZ, UR10, URZ, UP0, !UPT ;  /* 0x0000000a3f0a7290 */ /* 0x000fc800087fe43f */
[----:B------:R-:W-:-:S04]  /*0800*/  UIMAD.WIDE.U32 UR4, UR10, UR14, URZ ;  /* 0x0000000e0a0472a5 */ /* 0x000fc8000f8e003f */
[----:B------:R-:W-:Y:S02]  /*0810*/  UIMAD.WIDE.U32 UR6, UP0, UR8, UR15, UR4 ;  /* 0x0000000f080672a5 */ /* 0x000fe4000f800004 */
[----:B------:R-:W-:Y:S02]  /*0820*/  UIMAD.WIDE.U32 UR4, UR8, UR14, URZ ;  /* 0x0000000e080472a5 */ /* 0x000fe4000f8e003f */
[----:B------:R-:W-:Y:S02]  /*0830*/  UIADD3.X UR9, URZ, URZ, URZ, UP0, !UPT ;  /* 0x0000003f3f097290 */ /* 0x000fe400087fe43f */
[----:B------:R-:W-:Y:S01]  /*0840*/  UIADD3 URZ, UP0, UR5, UR6, URZ ;  /* 0x00000006053f7290 */ /* 0x000fe2000ff1e03f */
[----:B------:R-:W-:-:S03]  /*0850*/  UMOV UR8, UR7 ;  /* 0x0000000700087c82 */ /* 0x000fc60008000000 */
[----:B------:R-:W-:-:S12]  /*0860*/  UIMAD.WIDE.U32.X UR4, UR10, UR15, UR8, UP0 ;  /* 0x0000000f0a0472a5 */ /* 0x000fd800080e0408 */
.L_x_5:
[----:B------:R-:W-:Y:S01]  /*0870*/  USHF.R.U64 UR9, UR4, UR11, UR5 ;  /* 0x0000000b04097299 */ /* 0x000fe20008001205 */
[----:B------:R-:W1:Y:S01]  /*0880*/  LDC R8, c[0x0][0x618] ;  /* 0x00018600ff087b82 */ /* 0x000e620000000800 */
[----:B------:R-:W-:Y:S01]  /*0890*/  USHF.R.U32.HI UR4, URZ, UR11, UR5 ;  /* 0x0000000b3f047299 */ /* 0x000fe20008011605 */
[----:B------:R-:W-:Y:S01]  /*08a0*/  I2FP.F32.U32 R0, R2 ;  /* 0x0000000200007245 */ /* 0x000fe20000201000 */
[----:B------:R-:W-:Y:S01]  /*08b0*/  IMAD.MOV.U32 R4, RZ, RZ, R10 ;  /* 0x000000ffff047224 */ /* 0x000fe200078e000a */
[----:B------:R-:W-:Y:S01]  /*08c0*/  ULDC UR5, c[0x0][0x150] ;  /* 0x0000540000057ab9 */ /* 0x000fe20000000800 */
[----:B------:R-:W-:Y:S01]  /*08d0*/  IADD3 R7, P0, RZ, -UR9, RZ ;  /* 0x80000009ff077c10 */ /* 0x000fe2000ff1e0ff */
[----:B------:R-:W-:Y:S02]  /*08e0*/  IMAD.MOV.U32 R5, RZ, RZ, R14 ;  /* 0x000000ffff057224 */ /* 0x000fe400078e000e */
[----:B------:R-:W-:Y:S01]  /*08f0*/  FMUL R0, R0, UR5 ;  /* 0x0000000500007c20 */ /* 0x000fe20008400000 */
[----:B------:R-:W2:Y:S01]  /*0900*/  LDC.64 R20, c[0x0][0x640] ;  /* 0x00019000ff147b82 */ /* 0x000ea20000000a00 */
[----:B------:R-:W-:Y:S01]  /*0910*/  IMAD.X R9, RZ, RZ, ~UR4, P0 ;  /* 0x80000004ff097e24 */ /* 0x000fe200080e06ff */
[----:B------:R-:W-:Y:S01]  /*0920*/  ULDC UR4, c[0x0][0x154] ;  /* 0x0000550000047ab9 */ /* 0x000fe20000000800 */
[----:B0-----:R-:W-:-:S02]  /*0930*/  IMAD.WIDE.U32 R4, R7, R12, R4 ;  /* 0x0000000c07047225 */ /* 0x001fc400078e0004 */
[----:B------:R-:W0:Y:S03]  /*0940*/  F2I.U32.TRUNC.NTZ R0, R0 ;  /* 0x0000000000007305 */ /* 0x000e26000020f000 */
[----:B------:R-:W3:Y:S01]  /*0950*/  LDC R3, c[0x0][0x144] ;  /* 0x00005100ff037b82 */ /* 0x000ee20000000800 */
[----:B------:R-:W-:-:S04]  /*0960*/  IMAD R6, R9, R12, RZ ;  /* 0x0000000c09067224 */ /* 0x000fc800078e02ff */
[----:B------:R-:W-:-:S03]  /*0970*/  IMAD R7, R7, R13, R6 ;  /* 0x0000000d07077224 */ /* 0x000fc600078e0206 */
[----:B------:R-:W4:Y:S01]  /*0980*/  LDC R10, c[0x0][0x608] ;  /* 0x00018200ff0a7b82 */ /* 0x000f220000000800 */
[----:B------:R-:W-:Y:S02]  /*0990*/  IMAD.IADD R5, R5, 0x1, R7 ;  /* 0x0000000105057824 */ /* 0x000fe400078e0207 */
[----:B------:R-:W-:Y:S02]  /*09a0*/  IMAD.MOV.U32 R7, RZ, RZ, -0x1 ;  /* 0xffffffffff077424 */ /* 0x000fe400078e00ff */
[----:B0-----:R-:W-:Y:S01]  /*09b0*/  IMAD.MOV R6, RZ, RZ, -R0 ;  /* 0x000000ffff067224 */ /* 0x001fe200078e0a00 */
[----:B-1----:R-:W-:Y:S02]  /*09c0*/  SHF.R.U64 R14, R4, R8, R5 ;  /* 0x00000008040e7219 */ /* 0x002fe40000001205 */
[----:B------:R-:W0:Y:S01]  /*09d0*/  LDC R18, c[0x0][0x658] ;  /* 0x00019600ff127b82 */ /* 0x000e220000000800 */
[----:B------:R-:W-:Y:S02]  /*09e0*/  I2FP.F32.U32 R4, R11 ;  /* 0x0000000b00047245 */ /* 0x000fe40000201000 */
[----:B--2---:R-:W-:-:S02]  /*09f0*/  ISETP.NE.U32.AND P0, PT, R20, RZ, PT ;  /* 0x000000ff1400720c */ /* 0x004fc40003f05070 */
[----:B------:R-:W-:Y:S01]  /*0a00*/  SHF.R.U32.HI R5, RZ, R8, R5 ;  /* 0x00000008ff057219 */ /* 0x000fe20000011605 */
[----:B------:R-:W-:Y:S01]  /*0a10*/  FMUL R4, R4, UR4 ;  /* 0x0000000404047c20 */ /* 0x000fe20008400000 */
[----:B------:R-:W-:Y:S01]  /*0a20*/  ISETP.NE.AND.EX P0, PT, R21, RZ, PT, P0 ;  /* 0x000000ff1500720c */ /* 0x000fe20003f05300 */
[----:B------:R-:W1:Y:S01]  /*0a30*/  LDC R12, c[0x0][0x148] ;  /* 0x00005200ff0c7b82 */ /* 0x000e620000000800 */
[----:B---3--:R-:W-:-:S07]  /*0a40*/  IMAD R0, R3, R6, R2 ;  /* 0x0000000603007224 */ /* 0x008fce00078e0202 */
[----:B------:R-:W2:Y:S01]  /*0a50*/  LDC R16, c[0x0][0x600] ;  /* 0x00018000ff107b82 */ /* 0x000ea20000000800 */
[-CC-:B----4-:R-:W-:Y:S02]  /*0a60*/  SHF.R.U64 R22, R14, R10.reuse, R5.reuse ;  /* 0x0000000a0e167219 */ /* 0x190fe40000001205 */
[----:B------:R-:W-:Y:S01]  /*0a70*/  SHF.R.U32.HI R3, RZ, R10, R5 ;  /* 0x0000000aff037219 */ /* 0x000fe20000011605 */
[----:B------:R-:W-:Y:S01]  /*0a80*/  IMAD.MOV.U32 R5, RZ, RZ, 0x1 ;  /* 0x00000001ff057424 */ /* 0x000fe200078e00ff */
[----:B------:R3:W4:Y:S03]  /*0a90*/  F2I.U32.TRUNC.NTZ R10, R4 ;  /* 0x00000004000a7305 */ /* 0x000726000020f000 */
[----:B------:R-:W1:Y:S01]  /*0aa0*/  LDC R15, c[0x0][0x648] ;  /* 0x00019200ff0f7b82 */ /* 0x000e620000000800 */
[-C--:B0-----:R-:W-:Y:S02]  /*0ab0*/  SHF.L.U32 R2, R7, R18.reuse, RZ ;  /* 0x0000001207027219 */ /* 0x081fe400000006ff */
[----:B------:R-:W-:-:S02]  /*0ac0*/  SHF.R.U64 R24, R22, R18, R3 ;  /* 0x0000001216187219 */ /* 0x000fc40000001203 */
[----:B------:R-:W-:Y:S02]  /*0ad0*/  LOP3.LUT R9, RZ, R2, RZ, 0x33, !PT ;  /* 0x00000002ff097212 */ /* 0x000fe400078e33ff */
[-C--:B------:R-:W-:Y:S01]  /*0ae0*/  SHF.R.U32.HI R3, RZ, R18.reuse, R3 ;  /* 0x00000012ff037219 */ /* 0x080fe20000011603 */
[----:B------:R-:W0:Y:S01]  /*0af0*/  LDC R17, c[0x0][0x638] ;  /* 0x00018e00ff117b82 */ /* 0x000e220000000800 */
[----:B------:R-:W-:Y:S01]  /*0b00*/  SHF.L.U32 R8, R5, R18, RZ ;  /* 0x0000001205087219 */ /* 0x000fe200000006ff */
[----:B------:R-:W-:-:S06]  /*0b10*/  IMAD.MOV.U32 R2, RZ, RZ, R24 ;  /* 0x000000ffff027224 */ /* 0x000fcc00078e0018 */
[----:B------:R-:W0:Y:S01]  /*0b20*/  LDC R19, c[0x0][0x610] ;  /* 0x00018400ff137b82 */ /* 0x000e220000000800 */
[----:B---34-:R-:W-:Y:S05]  /*0b30*/  @!P0 BRA `(.L_x_6) ;  /* 0x0000000000288947 */ /* 0x018fea0003800000 */
[----:B------:R-:W3:Y:S02]  /*0b40*/  LDC R7, c[0x0][0x64c] ;  /* 0x00019300ff077b82 */ /* 0x000ee40000000800 */
[----:B---3--:R-:W-:-:S05]  /*0b50*/  IADD3 R7, P0, R24, R7, RZ ;  /* 0x0000000718077210 */ /* 0x008fca0007f1e0ff */
[----:B------:R-:W-:-:S04]  /*0b60*/  IMAD.X R13, RZ, RZ, R3, P0 ;  /* 0x000000ffff0d7224 */ /* 0x000fc800000e0603 */
[----:B------:R-:W-:-:S04]  /*0b70*/  IMAD.WIDE.U32 R2, R13, R20, RZ ;  /* 0x000000140d027225 */ /* 0x000fc800078e00ff */
[----:B------:R-:W-:-:S04]  /*0b80*/  IMAD.WIDE.U32 R4, P0, R7, R21, R2 ;  /* 0x0000001507047225 */ /* 0x000fc80007800002 */
[----:B------:R-:W-:-:S04]  /*0b90*/  IMAD.WIDE.U32 R2, R7, R20, RZ ;  /* 0x0000001407027225 */ /* 0x000fc800078e00ff */
[----:B------:R-:W-:Y:S01]  /*0ba0*/  IMAD.X R7, RZ, RZ, RZ, P0 ;  /* 0x000000ffff077224 */ /* 0x000fe200000e06ff */
[----:B------:R-:W-:Y:S01]  /*0bb0*/  IADD3 RZ, P0, R3, R4, RZ ;  /* 0x0000000403ff7210 */ /* 0x000fe20007f1e0ff */
[----:B------:R-:W-:-:S04]  /*0bc0*/  IMAD.MOV.U32 R6, RZ, RZ, R5 ;  /* 0x000000ffff067224 */ /* 0x000fc800078e0005 */
[----:B------:R-:W-:-:S08]  /*0bd0*/  IMAD.WIDE.U32.X R2, R13, R21, R6, P0 ;  /* 0x000000150d027225 */ /* 0x000fd000000e0406 */
.L_x_6:
[----:B-1----:R-:W-:Y:S01]  /*0be0*/  SHF.R.U64 R2, R2, R15, R3 ;  /* 0x0000000f02027219 */ /* 0x002fe20000001203 */
[----:B--2---:R-:W-:Y:S01]  /*0bf0*/  VIADD R3, R16, 0xffffffff ;  /* 0xffffffff10037836 */ /* 0x004fe20000000000 */
[----:B------:R-:W-:Y:S01]  /*0c00*/  LOP3.LUT R9, R22, R9, RZ, 0xc0, !PT ;  /* 0x0000000916097212 */ /* 0x000fe200078ec0ff */
[----:B------:R-:W-:Y:S02]  /*0c10*/  IMAD.MOV R10, RZ, RZ, -R10 ;  /* 0x000000ffff0a7224 */ /* 0x000fe400078e0a0a */
[----:B------:R-:W-:Y:S01]  /*0c20*/  IMAD.MOV R4, RZ, RZ, -R2 ;  /* 0x000000ffff047224 */ /* 0x000fe200078e0a02 */
[----:B------:R-:W-:Y:S01]  /*0c30*/  LOP3.LUT R14, R14, R3, RZ, 0xc0, !PT ;  /* 0x000000030e0e7212 */ /* 0x000fe200078ec0ff */
[----:B------:R-:W-:Y:S02]  /*0c40*/  @P4 IMAD R0, R12, R10, R11 ;  /* 0x0000000a0c004224 */ /* 0x000fe400078e020b */
[----:B------:R-:W-:Y:S02]  /*0c50*/  IMAD R9, R8, R2, R9 ;  /* 0x0000000208097224 */ /* 0x000fe400078e0209 */
[----:B0-----:R-:W-:-:S02]  /*0c60*/  IMAD R3, R4, R17, R24 ;  /* 0x0000001104037224 */ /* 0x001fc400078e0218 */
[----:B------:R-:W-:Y:S02]  /*0c70*/  IMAD R2, R9, R19, R0 ;  /* 0x0000001309027224 */ /* 0x000fe400078e0200 */
[----:B------:R-:W-:Y:S02]  /*0c80*/  IMAD R3, R3, R16, R14 ;  /* 0x0000001003037224 */ /* 0x000fe400078e020e */
[----:B------:R-:W-:-:S03]  /*0c90*/  IMAD.MOV.U32 R0, RZ, RZ, 0x1 ;  /* 0x00000001ff007424 */ /* 0x000fc600078e00ff */
[----:B------:R-:W-:Y:S02]  /*0ca0*/  SEL R4, R3, R2, !P4 ;  /* 0x0000000203047207 */ /* 0x000fe40006000000 */
[----:B------:R-:W-:-:S03]  /*0cb0*/  SEL R2, R2, R3, !P4 ;  /* 0x0000000302027207 */ /* 0x000fc60006000000 */
[----:B------:R0:W-:Y:S04]  /*0cc0*/  STL [R1+0x458], R4 ;  /* 0x0004580401007387 */ /* 0x0001e80000100800 */
[----:B------:R0:W-:Y:S02]  /*0cd0*/  STL [R1+0x45c], R2 ;  /* 0x00045c0201007387 */ /* 0x0001e40000100800 */
.L_x_4:
[----:B------:R-:W-:-:S08]  /*0ce0*/  NOP ;  /* 0x0000000000007918 */ /* 0x000fd00000000000 */
[----:B------:R-:W1:Y:S02]  /*0cf0*/  USETMAXREG.TRY_ALLOC.CTAPOOL UP0, 0xf0 ;  /* 0x000000f0000079c8 */ /* 0x000e640008000600 */
[----:B-1----:R-:W-:-:S13]  /*0d00*/  PLOP3.LUT P0, PT, PT, PT, UP0, 0x80, 0x0 ;  /* 0x000000000000781c */ /* 0x002fda0003f0f008 */
[----:B------:R-:W-:Y:S05]  /*0d10*/  @!P0 BRA `(.L_x_4) ;  /* 0xfffffffc00f08947 */ /* 0x000fea000383ffff */
[----:B------:R-:W-:Y:S01]  /*0d20*/  ULDC.64 UR4, c[0x0][0x598] ;  /* 0x0001660000047ab9 */ /* 0x000fe20000000a00 */
[----:B------:R-:W-:Y:S01]  /*0d30*/  ULDC.64 UR14, c[0x0][0x208] ;  /* 0x00008200000e7ab9 */ /* 0x000fe20000000a00 */
[----:B------:R-:W-:-:S04]  /*0d40*/  ISETP.NE.U32.AND P0, PT, RZ, UR4, PT ;  /* 0x00000004ff007c0c */ /* 0x000fc8000bf05070 */
[----:B------:R-:W-:-:S13]  /*0d50*/  ISETP.NE.AND.EX P0, PT, RZ, UR5, PT, P0 ;  /* 0x00000005ff007c0c */ /* 0x000fda000bf05300 */
[----:B------:R-:W-:Y:S05]  /*0d60*/  @!P0 BRA `(.L_x_7) ;  /* 0x0000000000208947 */ /* 0x000fea0003800000 */
[----:B0-----:R-:W0:Y:S02]  /*0d70*/  LDC.64 R2, c[0x0][0x598] ;  /* 0x00016600ff027b82 */ /* 0x001e240000000a00 */
[----:B0-----:R-:W2:Y:S02]  /*0d80*/  LDG.E.64 R2, desc[UR14][R2.64] ;  /* 0x0000000e02027981 */ /* 0x001ea4000c1e1b00 */
[----:B--2---:R-:W-:-:S04]  /*0d90*/  ISETP.NE.U32.AND P0, PT, R2, RZ, PT ;  /* 0x000000ff0200720c */ /* 0x004fc80003f05070 */
[----:B------:R-:W-:-:S13]  /*0da0*/  ISETP.NE.AND.EX P0, PT, R3, RZ, PT, P0 ;  /* 0x000000ff0300720c */ /* 0x000fda0003f05300 */
[----:B------:R-:W-:Y:S05]  /*0db0*/  @!P0 BRA `(.L_x_7) ;  /* 0x00000000000c8947 */ /* 0x000fea0003800000 */
[----:B------:R-:W2:Y:S02]  /*0dc0*/  LD.E R2, desc[UR14][R2.64] ;  /* 0x0000000e02027980 */ /* 0x000ea4000c101900 */
[----:B--2---:R-:W-:Y:S01]  /*0dd0*/  R2UR UR20, R2 ;  /* 0x00000000021472ca */ /* 0x004fe200000e0000 */
[----:B------:R-:W-:-:S14]  /*0de0*/  BRA `(.L_x_8) ;  /* 0x0000000000247947 */ /* 0x000fdc0003800000 */
.L_x_7:
[----:B------:R-:W-:Y:S02]  /*0df0*/  ULDC.64 UR4, c[0x0][0x588] ;  /* 0x0001620000047ab9 */ /* 0x000fe40000000a00 */
[----:B------:R-:W-:-:S04]  /*0e00*/  ISETP.NE.U32.AND P0, PT, RZ, UR4, PT ;  /* 0x00000004ff007c0c */ /* 0x000fc8000bf05070 */
[----:B------:R-:W-:-:S13]  /*0e10*/  ISETP.NE.AND.EX P0, PT, RZ, UR5, PT, P0 ;  /* 0x00000005ff007c0c */ /* 0x000fda000bf05300 */
[----:B------:R-:W-:Y:S05]  /*0e20*/  @!P0 BRA `(.L_x_9) ;  /* 0x0000000000108947 */ /* 0x000fea0003800000 */
[----:B0-----:R-:W0:Y:S02]  /*0e30*/  LDC.64 R2, c[0x0][0x588] ;  /* 0x00016200ff027b82 */ /* 0x001e240000000a00 */
[----:B0-----:R-:W2:Y:S02]  /*0e40*/  LDG.E R2, desc[UR14][R2.64] ;  /* 0x0000000e02027981 */ /* 0x001ea4000c1e1900 */
[----:B--2---:R-:W-:Y:S01]  /*0e50*/  R2UR UR20, R2 ;  /* 0x00000000021472ca */ /* 0x004fe200000e0000 */
[----:B------:R-:W-:-:S14]  /*0e60*/  BRA `(.L_x_8) ;  /* 0x0000000000047947 */ /* 0x000fdc0003800000 */
.L_x_9:
[----:B------:R-:W-:-:S05]  /*0e70*/  ULDC UR20, c[0x0][0x580] ;  /* 0x0001600000147ab9 */ /* 0x000fca0000000800 */
.L_x_8:
[----:B------:R-:W-:Y:S02]  /*0e80*/  ULDC.64 UR4, c[0x0][0x5a0] ;  /* 0x0001680000047ab9 */ /* 0x000fe40000000a00 */
        /* <DEDUP_REMOVED lines=11> */
.L_x_10:
        /* <DEDUP_REMOVED lines=8> */
.L_x_12:
[----:B------:R-:W-:-:S05]  /*0fc0*/  ULDC UR21, c[0x0][0x584] ;  /* 0x0001610000157ab9 */ /* 0x000fca0000000800 */
.L_x_11:
[----:B------:R-:W-:-:S13]  /*0fd0*/  LOP3.LUT P0, RZ, R0, 0xff, RZ, 0xc0, !PT ;  /* 0x000000ff00ff7812 */ /* 0x000fda000780c0ff */
[----:B------:R-:W-:Y:S05]  /*0fe0*/  @!P0 EXIT ;  /* 0x000000000000894d */ /* 0x000fea0003800000 */
[----:B------:R-:W-:Y:S01]  /*0ff0*/  ULDC UR4, c[0x0][0x28c] ;  /* 0x0000a30000047ab9 */ /* 0x000fe20000000800 */
[----:B------:R-:W-:Y:S02]  /*1000*/  ULOP3.LUT UR22, UR13, 0x1, URZ, 0xfc, !UPT ;  /* 0x000000010d167892 */ /* 0x000fe4000f8efc3f */
[----:B------:R-:W-:-:S04]  /*1010*/  UIADD3 UR4, UR4, 0x7f, URZ ;  /* 0x0000007f04047890 */ /* 0x000fc8000fffe03f */
[----:B------:R-:W-:-:S04]  /*1020*/  USHF.R.S32.HI UR5, URZ, 0x1f, UR4 ;  /* 0x0000001f3f057899 */ /* 0x000fc80008011404 */
[----:B------:R-:W-:-:S03]  /*1030*/  ULEA.HI UR5, UR5, UR4, URZ, 0x7 ;  /* 0x0000000405057291 */ /* 0x000fc6000f8f383f */
[----:B------:R-:W-:Y:S01]  /*1040*/  UMOV UR4, URZ ;  /* 0x0000003f00047c82 */ /* 0x000fe20008000000 */
[----:B------:R-:W-:-:S03]  /*1050*/  USHF.R.S32.HI UR10, URZ, 0x7, UR5 ;  /* 0x000000073f0a7899 */ /* 0x000fc60008011405 */
[----:B------:R-:W-:-:S09]  /*1060*/  UMOV UR5, URZ ;  /* 0x0000003f00057c82 */ /* 0x000fd20008000000 */
.L_x_549:
[----:B------:R-:W-:Y:S01]  /*1070*/  STL [R1+0x44c], RZ ;  /* 0x00044cff01007387 */ /* 0x000fe20000100800 */
[----:B-1----:R-:W1:Y:S01]  /*1080*/  S2UR UR18, SR_CgaCtaId ;  /* 0x00000000001279c3 */ /* 0x002e620000008800 */
[----:B------:R-:W-:Y:S01]  /*1090*/  UMOV UR17, 0x400 ;  /* 0x0000040000117882 */ /* 0x000fe20000000000 */
[----:B------:R-:W-:Y:S01]  /*10a0*/  UMOV UR6, URZ ;  /* 0x0000003f00067c82 */ /* 0x000fe20008000000 */
[----:B------:R-:W-:Y:S01]  /*10b0*/  STL [R1+0x448], RZ ;  /* 0x000448ff01007387 */ /* 0x000fe20000100800 */
[----:B------:R-:W-:Y:S01]  /*10c0*/  UMOV UR7, URZ ;  /* 0x0000003f00077c82 */ /* 0x000fe20008000000 */
[----:B------:R-:W-:Y:S01]  /*10d0*/  UMOV UR8, URZ ;  /* 0x0000003f00087c82 */ /* 0x000fe20008000000 */
[----:B------:R-:W-:Y:S01]  /*10e0*/  UMOV UR23, UR5 ;  /* 0x0000000500177c82 */ /* 0x000fe20008000000 */
[----:B------:R-:W-:Y:S01]  /*10f0*/  STL [R1+0x444], RZ ;  /* 0x000444ff01007387 */ /* 0x000fe20000100800 */
[----:B0-----:R-:W0:Y:S01]  /*1100*/  LDC R2, c[0x0][0x28c] ;  /* 0x0000a300ff027b82 */ /* 0x001e220000000800 */
[----:B------:R-:W-:Y:S01]  /*1110*/  UMOV UR24, UR4 ;  /* 0x0000000400187c82 */ /* 0x000fe20008000000 */
[----:B------:R-:W-:Y:S01]  /*1120*/  CS2R R236, SRZ ;  /* 0x0000000000ec7805 */ /* 0x000fe2000001ff00 */
[----:B------:R-:W-:Y:S01]  /*1130*/  STL [R1+0x440], RZ ;  /* 0x000440ff01007387 */ /* 0x000fe20000100800 */
[----:B------:R-:W-:-:S02]  /*1140*/  CS2R R234, SRZ ;  /* 0x0000000000ea7805 */ /* 0x000fc4000001ff00 */
[----:B------:R-:W-:Y:S02]  /*1150*/  CS2R R232, SRZ ;  /* 0x0000000000e87805 */ /* 0x000fe4000001ff00 */
[----:B------:R-:W-:Y:S01]  /*1160*/  CS2R R230, SRZ ;  /* 0x0000000000e67805 */ /* 0x000fe2000001ff00 */
[----:B------:R-:W-:Y:S01]  /*1170*/  STL [R1+0x43c], RZ ;  /* 0x00043cff01007387 */ /* 0x000fe20000100800 */
[----:B------:R-:W-:Y:S02]  /*1180*/  CS2R R228, SRZ ;  /* 0x0000000000e47805 */ /* 0x000fe4000001ff00 */
[----:B------:R-:W-:Y:S02]  /*1190*/  CS2R R226, SRZ ;  /* 0x0000000000e27805 */ /* 0x000fe4000001ff00 */
        /* <DEDUP_REMOVED lines=14> */
[----:B0-----:R-:W-:Y:S02]  /*1280*/  ISETP.GE.AND P0, PT, R2, 0x1, PT ;  /* 0x000000010200780c */ /* 0x001fe40003f06270 */
        /* <DEDUP_REMOVED lines=49> */
[----:B--2---:R-:W-:Y:S01]  /*15a0*/  CS2R R2, SRZ ;  /* 0x0000000000027805 */ /* 0x004fe2000001ff00 */
        /* <DEDUP_REMOVED lines=85> */
[----:B------:R-:W-:-:S03]  /*1b00*/  CS2R R150, SRZ ;  /* 0x0000000000967805 */ /* 0x000fc6000001ff00 */
[----:B------:R-:W-:Y:S04]  /*1b10*/  STL [R1+0x3a0], RZ ;  /* 0x0003a0ff01007387 */ /* 0x000fe80000100800 */
        /* <DEDUP_REMOVED lines=104> */
[----:B------:R-:W-:Y:S04]  /*21a0*/  STL [R1], RZ ;  /* 0x000000ff01007387 */ /* 0x000fe80000100800 */
        /* <DEDUP_REMOVED lines=39> */
[----:B------:R-:W-:Y:S01]  /*2420*/  STL [R1+0xa0], RZ ;  /* 0x0000a0ff01007387 */ /* 0x000fe20000100800 */
[----:B------:R-:W0:Y:S03]  /*2430*/  S2R R0, SR_TID.X ;  /* 0x0000000000007919 */ /* 0x000e260000002100 */
        /* <DEDUP_REMOVED lines=8> */
[----:B0-----:R-:W-:-:S03]  /*24c0*/  LOP3.LUT R0, R0, 0x80, RZ, 0xc0, !PT ;  /* 0x0000008000007812 */ /* 0x001fc600078ec0ff */
[----:B------:R-:W-:Y:S01]  /*24d0*/  STL [R1+0xc4], RZ ;  /* 0x0000c4ff01007387 */ /* 0x000fe20000100800 */
[----:B------:R-:W-:-:S03]  /*24e0*/  SHF.R.U32.HI R0, RZ, 0x7, R0 ;  /* 0x00000007ff007819 */ /* 0x000fc60000011600 */
        /* <DEDUP_REMOVED lines=33> */
[----:B------:R-:W0:Y:S04]  /*2700*/  SHFL.IDX PT, R0, R0, RZ, 0x1f ;  /* 0x00001fff00007589 */ /* 0x000e2800000e0000 */
[----:B------:R2:W-:Y:S04]  /*2710*/  STL [R1+0x14c], RZ ;  /* 0x00014cff01007387 */ /* 0x0005e80000100800 */
[----:B------:R2:W-:Y:S04]  /*2720*/  STL [R1+0x150], RZ ;  /* 0x000150ff01007387 */ /* 0x0005e80000100800 */
[----:B------:R2:W-:Y:S04]  /*2730*/  STL [R1+0x154], RZ ;  /* 0x000154ff01007387 */ /* 0x0005e80000100800 */
[----:B------:R2:W-:Y:S04]  /*2740*/  STL [R1+0x158], RZ ;  /* 0x000158ff01007387 */ /* 0x0005e80000100800 */
[----:B------:R2:W-:Y:S04]  /*2750*/  STL [R1+0x15c], RZ ;  /* 0x00015cff01007387 */ /* 0x0005e80000100800 */
[----:B------:R2:W-:Y:S01]  /*2760*/  STL [R1+0x160], RZ ;  /* 0x000160ff01007387 */ /* 0x0005e20000100800 */
[----:B0-----:R-:W-:-:S03]  /*2770*/  R2UR UR11, R0 ;  /* 0x00000000000b72ca */ /* 0x001fc600000e0000 */
[----:B------:R2:W-:Y:S04]  /*2780*/  STL [R1+0x164], RZ ;  /* 0x000164ff01007387 */ /* 0x0005e80000100800 */
[----:B------:R2:W-:Y:S04]  /*2790*/  STL [R1+0x168], RZ ;  /* 0x000168ff01007387 */ /* 0x0005e80000100800 */
[----:B------:R2:W-:Y:S02]  /*27a0*/  STL [R1+0x16c], RZ ;  /* 0x00016cff01007387 */ /* 0x0005e40000100800 */
[----:B------:R-:W-:-:S02]  /*27b0*/  ULEA.HI UR12, UR11, UR11, URZ, 0x1 ;  /* 0x0000000b0b0c7291 */ /* 0x000fc4000f8f083f */
[----:B------:R2:W-:Y:S02]  /*27c0*/  STL [R1+0x170], RZ ;  /* 0x000170ff01007387 */ /* 0x0005e40000100800 */
[----:B------:R-:W-:Y:S02]  /*27d0*/  ULOP3.LUT UR16, UR12, 0x7fffe, URZ, 0xc0, !UPT ;  /* 0x0007fffe0c107892 */ /* 0x000fe4000f8ec03f */
[----:B------:R2:W-:Y:S01]  /*27e0*/  STL [R1+0x174], RZ ;  /* 0x000174ff01007387 */ /* 0x0005e20000100800 */
[----:B-1----:R-:W-:Y:S02]  /*27f0*/  ULEA UR12, UR18, UR17, 0x18 ;  /* 0x00000011120c7291 */ /* 0x002fe4000f8ec03f */
[----:B------:R-:W-:Y:S01]  /*2800*/  UIADD3 UR16, UR11, -UR16, URZ ;  /* 0x800000100b107290 */ /* 0x000fe2000fffe03f */
[----:B------:R2:W-:Y:S03]  /*2810*/  STL [R1+0x178], RZ ;  /* 0x000178ff01007387 */ /* 0x0005e60000100800 */
[----:B------:R-:W-:Y:S01]  /*2820*/  ULEA UR16, UR16, UR12, 0xd ;  /* 0x0000000c10107291 */ /* 0x000fe2000f8e683f */
[----:B------:R2:W-:Y:S03]  /*2830*/  STL [R1+0x17c], RZ ;  /* 0x00017cff01007387 */ /* 0x0005e60000100800 */
[----:B------:R-:W-:Y:S01]  /*2840*/  UIADD3 UR16, UR16, 0x180, URZ ;  /* 0x0000018010107890 */ /* 0x000fe2000fffe03f */
[----:B------:R2:W-:Y:S03]  /*2850*/  STL [R1+0x180], RZ ;  /* 0x000180ff01007387 */ /* 0x0005e60000100800 */
[----:B------:R-:W-:Y:S01]  /*2860*/  USHF.R.U32.HI UR11, URZ, 0x4, UR16 ;  /* 0x000000043f0b7899 */ /* 0x000fe20008011610 */
[----:B------:R2:W-:Y:S03]  /*2870*/  STL [R1+0x184], RZ ;  /* 0x000184ff01007387 */ /* 0x0005e60000100800 */
[----:B------:R-:W-:Y:S01]  /*2880*/  ULOP3.LUT UR11, UR11, 0x3fff, URZ, 0xc0, !UPT ;  /* 0x00003fff0b0b7892 */ /* 0x000fe2000f8ec03f */
[----:B------:R2:W-:Y:S04]  /*2890*/  STL [R1+0x188], RZ ;  /* 0x000188ff01007387 */ /* 0x0005e80000100800 */
        /* <DEDUP_REMOVED lines=28> */
[----:B------:R2:W-:Y:S01]  /*2a60*/  STL [R1+0x1fc], RZ ;  /* 0x0001fcff01007387 */ /* 0x0005e20000100800 */
[----:B------:R-:W-:Y:S05]  /*2a70*/  @!P0 BRA `(.L_x_13) ;  /* 0x0000006000a88947 */ /* 0x000fea0003800000 */
[----:B------:R-:W-:-:S06]  /*2a80*/  UISETP.NE.AND UP0, UPT, UR22, 0x3, UPT ;  /* 0x000000031600788c */ /* 0x000fcc000bf05270 */
[----:B------:R-:W-:-:S13]  /*2a90*/  PLOP3.LUT P1, PT, PT, PT, UP0, 0x80, 0x0 ;  /* 0x000000000000781c */ /* 0x000fda0003f2f008 */
[----:B------:R-:W-:Y:S05]  /*2aa0*/  @!P1 BRA `(.L_x_14) ;  /* 0x0000000000049947 */ /* 0x000fea0003800000 */
[----:B------:R-:W-:Y:S01]  /*2ab0*/  BPT.TRAP 0x1 ;  /* 0x000000040000795c */ /* 0x000fe20000300000 */
.L_x_14:
[----:B------:R-:W-:Y:S01]  /*2ac0*/  ULEA UR6, UR5, UR12, 0x3 ;  /* 0x0000000c05067291 */ /* 0x000fe2000f8e183f */
[----:B------:R-:W-:-:S05]  /*2ad0*/  IMAD.U32 R0, RZ, RZ, UR4 ;  /* 0x00000004ff007e24 */ /* 0x000fca000f8e00ff */
[----:B------:R-:W-:-:S04]  /*2ae0*/  SHF.L.U32 R0, R0, 0x1f, RZ ;  /* 0x0000001f00007819 */ /* 0x000fc800000006ff */
[----:B------:R0:W1:Y:S01]  /*2af0*/  SYNCS.PHASECHK.TRANS64.TRYWAIT P0, [UR6], R0 ;  /* 0x00000000ff0075a7 */ /* 0x0000620008000146 */
[----:B------:R-:W-:Y:S05]  /*2b00*/  @!P1 BRA `(.L_x_15) ;  /* 0x0000000000049947 */ /* 0x000fea0003800000 */
[----:B------:R-:W-:Y:S01]  /*2b10*/  BPT.TRAP 0x1 ;  /* 0x000000040000795c */ /* 0x000fe20000300000 */
.L_x_15:
[----:B-1----:R-:W-:Y:S05]  /*2b20*/  @P0 BRA `(.L_x_16) ;  /* 0x0000000000080947 */ /* 0x002fea0003800000 */
[----:B------:R-:W1:Y:S02]  /*2b30*/  SYNCS.PHASECHK.TRANS64.TRYWAIT P0, [UR6], R0 ;  /* 0x00000000ff0075a7 */ /* 0x000e640008000146 */
[----:B-1----:R-:W-:Y:S05]  /*2b40*/  @!P0 BRA `(.L_x_17) ;  /* 0x0000026c00c08947 */ /* 0x002fea0003800000 */
.L_x_16:
[----:B------:R-:W-:Y:S01]  /*2b50*/  UIADD3 UR6, UR12, 0x30180, URZ ;  /* 0x000301800c067890 */ /* 0x000fe2000fffe03f */
[----:B------:R-:W-:Y:S01]  /*2b60*/  WARPGROUP.ARRIVE ;  /* 0x00000000000079c5 */ /* 0x000fe20000000000 */
[----:B------:R-:W-:Y:S02]  /*2b70*/  ULOP3.LUT UR7, UR11, 0x10000, URZ, 0xfc, !UPT ;  /* 0x000100000b077892 */ /* 0x000fe4000f8efc3f */
[----:B------:R-:W-:Y:S02]  /*2b80*/  USHF.R.U32.HI UR6, URZ, 0x4, UR6 ;  /* 0x000000043f067899 */ /* 0x000fe40008011606 */
[----:B------:R-:W-:Y:S02]  /*2b90*/  ULEA UR7, UR5, UR7, 0xb ;  /* 0x0000000705077291 */ /* 0x000fe4000f8e583f */
[----:B------:R-:W-:Y:S01]  /*2ba0*/  ULOP3.LUT UR6, UR6, 0x3fff, URZ, 0xc0, !UPT ;  /* 0x00003fff06067892 */ /* 0x000fe2000f8ec03f */
[----:B------:R-:W-:Y:S01]  /*2bb0*/  UMOV UR17, 0x40000040 ;  /* 0x4000004000117882 */ /* 0x000fe20000000000 */
[----:B------:R-:W-:-:S02]  /*2bc0*/  UMOV UR19, 0x40000040 ;  /* 0x4000004000137882 */ /* 0x000fc40000000000 */
[----:B------:R-:W-:Y:S01]  /*2bd0*/  ULOP3.LUT UR6, UR6, 0x10000, URZ, 0xfc, !UPT ;  /* 0x0001000006067892 */ /* 0x000fe2000f8efc3f */
[----:B------:R-:W-:-:S03]  /*2be0*/  UMOV UR16, UR7 ;  /* 0x0000000700107c82 */ /* 0x000fc60008000000 */
[----:B------:R-:W-:-:S07]  /*2bf0*/  ULEA UR8, UR5, UR6, 0xb ;  /* 0x0000000605087291 */ /* 0x000fce000f8e583f */
[----:B------:R-:W-:Y:S02]  /*2c00*/  UMOV UR18, UR8 ;  /* 0x0000000800127c82 */ /* 0x000fe40008000000 */
[----:B------:R-:W-:Y:S01]  /*2c10*/  QGMMA.64x256x32.F32.E4M3.E4M3 R24, gdesc[UR16], RZ, !UPT, gsb0 ;  /* 0x03e00000101879f3 */ /* 0x000fe2000c0008ff */
[----:B------:R-:W-:Y:S01]  /*2c20*/  UIADD3 UR16, UR7, 0x400, URZ ;  /* 0x0000040007107890 */ /* 0x000fe2000fffe03f */
[----:B------:R-:W-:Y:S01]  /*2c30*/  UMOV UR17, 0x40000040 ;  /* 0x4000004000117882 */ /* 0x000fe20000000000 */
[----:B------:R-:W-:Y:S02]  /*2c40*/  WARPGROUP.DEPBAR.LE gsb0, 0x0 ;  /* 0x00008000000079c5 */ /* 0x000fe40000010000 */
[----:B------:R-:W-:Y:S04]  /*2c50*/  STL.64 [R1], R24 ;  /* 0x0000001801007387 */ /* 0x000fe80000100a00 */
[----:B------:R-:W-:Y:S04]  /*2c60*/  STL.64 [R1+0x8], R26 ;  /* 0x0000081a01007387 */ /* 0x000fe80000100a00 */
        /* <DEDUP_REMOVED lines=61> */
[----:B------:R3:W-:Y:S02]  /*3040*/  STL.64 [R1+0x1f8], R150 ;  /* 0x0001f89601007387 */ /* 0x0007e40000100a00 */
[----:B---3--:R-:W-:-:S06]  /*3050*/  WARPGROUP.ARRIVE ;  /* 0x00000000000079c5 */ /* 0x008fcc0000000000 */
[----:B------:R-:W-:Y:S03]  /*3060*/  QGMMA.64x256x32.F32.E4M3.E4M3 R24, gdesc[UR16], RZ, !UPT, gsb0 ;  /* 0x03e00000101879f3 */ /* 0x000fe6000c0008ff */
[----:B------:R-:W-:Y:S02]  /*3070*/  WARPGROUP.DEPBAR.LE gsb0, 0x0 ;  /* 0x00008000000079c5 */ /* 0x000fe40000010000 */
        /* <DEDUP_REMOVED lines=63> */
[----:B------:R3:W-:Y:S04]  /*3470*/  STL.64 [R1+0x5c8], R24 ;  /* 0x0005c81801007387 */ /* 0x0007e80000100a00 */
[----:B---3--:R-:W3:Y:S04]  /*3480*/  LDL.LU.64 R24, [R1] ;  /* 0x0000000001187983 */ /* 0x008ee80000300a00 */
[----:B------:R-:W3:Y:S04]  /*3490*/  LDL.LU.64 R26, [R1+0x8] ;  /* 0x00000800011a7983 */ /* 0x000ee80000300a00 */
        /* <DEDUP_REMOVED lines=61> */
[----:B------:R-:W3:Y:S01]  /*3870*/  LDL.LU.64 R150, [R1+0x1f8] ;  /* 0x0001f80001967983 */ /* 0x000ee20000300a00 */
[----:B------:R-:W-:-:S02]  /*3880*/  UIADD3 UR16, UR7, 0x2, URZ ;  /* 0x0000000207107890 */ /* 0x000fc4000fffe03f */
[----:B------:R-:W-:Y:S01]  /*3890*/  UIADD3 UR18, UR8, 0x2, URZ ;  /* 0x0000000208127890 */ /* 0x000fe2000fffe03f */
[----:B------:R-:W-:Y:S01]  /*38a0*/  UMOV UR17, 0x40000040 ;  /* 0x4000004000117882 */ /* 0x000fe20000000000 */
[----:B------:R-:W-:Y:S01]  /*38b0*/  UMOV UR19, 0x40000040 ;  /* 0x4000004000137882 */ /* 0x000fe20000000000 */
[----:B---3--:R-:W-:-:S06]  /*38c0*/  WARPGROUP.ARRIVE ;  /* 0x00000000000079c5 */ /* 0x008fcc0000000000 */
[----:B------:R-:W-:Y:S03]  /*38d0*/  QGMMA.64x256x32.F32.E4M3.E4M3 R24, gdesc[UR16], R24, gsb0 ;  /* 0x03e00000101879f3 */ /* 0x000fe60008000818 */
[----:B------:R-:W-:Y:S02]  /*38e0*/  WARPGROUP.DEPBAR.LE gsb0, 0x0 ;  /* 0x00008000000079c5 */ /* 0x000fe40000010000 */
[----:B------:R-:W-:Y:S01]  /*38f0*/  STL.64 [R1], R24 ;  /* 0x0000001801007387 */ /* 0x000fe20000100a00 */
[----:B------:R-:W-:Y:S02]  /*3900*/  IMAD.MOV.U32 R2, RZ, RZ, R150 ;  /* 0x000000ffff027224 */ /* 0x000fe400078e0096 */
[----:B01----:R-:W-:Y:S01]  /*3910*/  IMAD.MOV.U32 R0, RZ, RZ, R151 ;  /* 0x000000ffff007224 */ /* 0x003fe200078e0097 */
[----:B------:R-:W-:Y:S01]  /*3920*/  STL.64 [R1+0x8], R26 ;  /* 0x0000081a01007387 */ /* 0x000fe20000100a00 */
[----:B------:R-:W-:-:S02]  /*3930*/  IMAD.MOV.U32 R4, RZ, RZ, R148 ;  /* 0x000000ffff047224 */ /* 0x000fc400078e0094 */
[----:B------:R-:W-:Y:S01]  /*3940*/  IMAD.MOV.U32 R3, RZ, RZ, R149 ;  /* 0x000000ffff037224 */ /* 0x000fe200078e0095 */
[----:B------:R-:W-:Y:S01]  /*3950*/  STL.64 [R1+0x10], R28 ;  /* 0x0000101c01007387 */ /* 0x000fe20000100a00 */
[----:B------:R-:W-:Y:S02]  /*3960*/  IMAD.MOV.U32 R6, RZ, RZ, R146 ;  /* 0x000000ffff067224 */ /* 0x000fe400078e0092 */
[----:B------:R-:W-:Y:S01]  /*3970*/  IMAD.MOV.U32 R5, RZ, RZ, R147 ;  /* 0x000000ffff057224 */ /* 0x000fe200078e0093 */
[----:B------:R-:W-:Y:S01]  /*3980*/  STL.64 [R1+0x18], R30 ;  /* 0x0000181e01007387 */ /* 0x000fe20000100a00 */
[----:B------:R-:W-:Y:S02]  /*3990*/  IMAD.MOV.U32 R8, RZ, RZ, R144 ;  /* 0x000000ffff087224 */ /* 0x000fe400078e0090 */
[----:B------:R-:W-:Y:S01]  /*39a0*/  IMAD.MOV.U32 R7, RZ, RZ, R145 ;  /* 0x000000ffff077224 */ /* 0x000fe200078e0091 */
        /* <DEDUP_REMOVED lines=18> */
[----:B------:R0:W-:Y:S01]  /*3ad0*/  STL [R1+0x50], R44 ;  /* 0x0000502c01007387 */ /* 0x0001e20000100800 */
[----:B------:R-:W-:-:S02]  /*3ae0*/  IMAD.MOV.U32 R22, RZ, RZ, R130 ;  /* 0x000000ffff167224 */ /* 0x000fc400078e0082 */
[----:B------:R-:W-:Y:S01]  /*3af0*/  IMAD.MOV.U32 R21, RZ, RZ, R131 ;  /* 0x000000ffff157224 */ /* 0x000fe200078e0083 */
[----:B------:R-:W3:Y:S01]  /*3b00*/  LDL.LU.64 R150, [R1+0x7c0] ;  /* 0x0007c00001967983 */ /* 0x000ee20000300a00 */
[----:B------:R-:W-:Y:S02]  /*3b10*/  IMAD.MOV.U32 R212, RZ, RZ, R128 ;  /* 0x000000ffffd47224 */ /* 0x000fe400078e0080 */
[----:B------:R-:W-:Y:S01]  /*3b20*/  IMAD.MOV.U32 R23, RZ, RZ, R129 ;  /* 0x000000ffff177224 */ /* 0x000fe200078e0081 */
[----:B------:R-:W3:Y:S01]  /*3b30*/  LDL.LU.64 R148, [R1+0x7b8] ;  /* 0x0007b80001947983 */ /* 0x000ee20000300a00 */
[----:B------:R-:W-:Y:S02]  /*3b40*/  IMAD.MOV.U32 R210, RZ, RZ, R126 ;  /* 0x000000ffffd27224 */ /* 0x000fe400078e007e */
[----:B------:R-:W-:Y:S01]  /*3b50*/  IMAD.MOV.U32 R211, RZ, RZ, R127 ;  /* 0x000000ffffd37224 */ /* 0x000fe200078e007f */
[----:B------:R-:W3:Y:S01]  /*3b60*/  LDL.LU.64 R146, [R1+0x7b0] ;  /* 0x0007b00001927983 */ /* 0x000ee20000300a00 */
        /* <DEDUP_REMOVED lines=120> */
[----:B------:R-:W-:-:S03]  /*42f0*/  IMAD.MOV.U32 R235, RZ, RZ, R45 ;  /* 0x000000ffffeb7224 */ /* 0x000fc600078e002d */
        /* <DEDUP_REMOVED lines=10> */
[----:B0-----:R-:W3:Y:S04]  /*43a0*/  LDL.LU.64 R44, [R1+0x618] ;  /* 0x00061800012c7983 */ /* 0x001ee80000300a00 */
        /* <DEDUP_REMOVED lines=10> */
[----:B------:R-:W-:Y:S01]  /*4450*/  UIADD3 UR16, UR7, 0x402, URZ ;  /* 0x0000040207107890 */ /* 0x000fe2000fffe03f */
[----:B------:R-:W-:Y:S01]  /*4460*/  UMOV UR17, 0x40000040 ;  /* 0x4000004000117882 */ /* 0x000fe20000000000 */
[----:B---3--:R-:W-:-:S07]  /*4470*/  WARPGROUP.ARRIVE ;  /* 0x00000000000079c5 */ /* 0x008fce0000000000 */
[----:B------:R-:W-:Y:S03]  /*4480*/  QGMMA.64x256x32.F32.E4M3.E4M3 R24, gdesc[UR16], R24, gsb0 ;  /* 0x03e00000101879f3 */ /* 0x000fe60008000818 */
        /* <DEDUP_REMOVED lines=23> */
[----:B0-----:R-:W3:Y:S04]  /*4600*/  LDL.LU R108, [R1] ;  /* 0x00000000016c7983 */ /* 0x001ee80000300800 */
[----:B------:R-:W3:Y:S04]  /*4610*/  LDL.LU R109, [R1+0x4] ;  /* 0x00000400016d7983 */ /* 0x000ee80000300800 */
        /* <DEDUP_REMOVED lines=18> */
[----:B------:R-:W3:Y:S01]  /*4740*/  LDL.LU R128, [R1+0x50] ;  /* 0x0000500001807983 */ /* 0x000ee20000300800 */
[----:B------:R-:W-:-:S02]  /*4750*/  IMAD.MOV.U32 R129, RZ, RZ, R235 ;  /* 0x000000ffff817224 */ /* 0x000fc400078e00eb */
[----:B------:R-:W-:Y:S02]  /*4760*/  IMAD.MOV.U32 R130, RZ, RZ, R234 ;  /* 0x000000ffff827224 */ /* 0x000fe400078e00ea */
[----:B------:R-:W-:Y:S02]  /*4770*/  IMAD.MOV.U32 R131, RZ, RZ, R233 ;  /* 0x000000ffff837224 */ /* 0x000fe400078e00e9 */
[----:B------:R-:W-:Y:S02]  /*4780*/  IMAD.MOV.U32 R132, RZ, RZ, R232 ;  /* 0x000000ffff847224 */ /* 0x000fe400078e00e8 */
[----:B------:R-:W-:Y:S02]  /*4790*/  IMAD.MOV.U32 R133, RZ, RZ, R231 ;  /* 0x000000ffff857224 */ /* 0x000fe400078e00e7 */
[----:B------:R-:W-:Y:S02]  /*47a0*/  IMAD.MOV.U32 R134, RZ, RZ, R230 ;  /* 0x000000ffff867224 */ /* 0x000fe400078e00e6 */
        /* <DEDUP_REMOVED lines=39> */
[----:B------:R-:W-:Y:S01]  /*4a20*/  IMAD.MOV.U32 R235, RZ, RZ, R0 ;  /* 0x000000ffffeb7224 */ /* 0x000fe200078e0000 */
[----:B------:R-:W-:Y:S02]  /*4a30*/  UIADD3 UR16, UR7, 0x4, URZ ;  /* 0x0000000407107890 */ /* 0x000fe4000fffe03f */
[----:B------:R-:W-:Y:S01]  /*4a40*/  UIADD3 UR18, UR8, 0x4, URZ ;  /* 0x0000000408127890 */ /* 0x000fe2000fffe03f */
[----:B------:R-:W-:Y:S01]  /*4a50*/  UMOV UR17, 0x40000040 ;  /* 0x4000004000117882 */ /* 0x000fe20000000000 */
[----:B------:R-:W-:Y:S01]  /*4a60*/  UMOV UR19, 0x40000040 ;  /* 0x4000004000137882 */ /* 0x000fe20000000000 */
[----:B---3--:R-:W-:-:S06]  /*4a70*/  WARPGROUP.ARRIVE ;  /* 0x00000000000079c5 */ /* 0x008fcc0000000000 */
[----:B------:R-:W-:Y:S03]  /*4a80*/  QGMMA.64x256x32.F32.E4M3.E4M3 R108, gdesc[UR16], R108, gsb0 ;  /* 0x03e00000106c79f3 */ /* 0x000fe6000800086c */
        /* <DEDUP_REMOVED lines=183> */
[----:B0-----:R-:W3:Y:S04]  /*5600*/  LDL.LU.64 R108, [R1] ;  /* 0x00000000016c7983 */ /* 0x001ee80000300a00 */
        /* <DEDUP_REMOVED lines=183> */
[----:B------:R-:W-:-:S02]  /*6180*/  UMOV UR17, 0x40000040 ;  /* 0x4000004000117882 */ /* 0x000fc40000000000 */
[----:B------:R0:W-:Y:S01]  /*6190*/  STL [R1+0x2d0], RZ ;  /* 0x0002d0ff01007387 */ /* 0x0001e20000100800 */
[----:B------:R-:W-:-:S03]  /*61a0*/  ULDC UR7, c[0x0][0x50c] ;  /* 0x0001430000077ab9 */ /* 0x000fc60000000800 */
        /* <DEDUP_REMOVED lines=37> */
[----:B---3--:R-:W-:-:S06]  /*6400*/  WARPGROUP.ARRIVE ;  /* 0x00000000000079c5 */ /* 0x008fcc0000000000 */
[----:B------:R-:W-:Y:S01]  /*6410*/  QGMMA.64x256x32.F32.E4M3.E4M3 R24, gdesc[UR16], R24, gsb0 ;  /* 0x03e00000101879f3 */ /* 0x000fe20008000818 */
[----:B------:R0:W-:Y:S04]  /*6420*/  STL [R1+0x238], RZ ;  /* 0x000238ff01007387 */ /* 0x0001e80000100800 */
[----:B------:R0:W-:Y:S04]  /*6430*/  STL [R1+0x234], RZ ;  /* 0x000234ff01007387 */ /* 0x0001e80000100800 */
[----:B------:R0:W-:Y:S04]  /*6440*/  STL [R1+0x230], RZ ;  /* 0x000230ff01007387 */ /* 0x0001e80000100800 */
[----:B------:R0:W-:Y:S04]  /*6450*/  STL [R1+0x22c], RZ ;  /* 0x00022cff01007387 */ /* 0x0001e80000100800 */
[----:B------:R0:W-:Y:S04]  /*6460*/  STL [R1+0x228], RZ ;  /* 0x000228ff01007387 */ /* 0x0001e80000100800 */
[----:B------:R0:W-:Y:S01]  /*6470*/  STL [R1+0x224], RZ ;  /* 0x000224ff01007387 */ /* 0x0001e20000100800 */
[----:B------:R-:W-:-:S03]  /*6480*/  UISETP.NE.AND UP0, UPT, UR7, 0x4, UPT ;  /* 0x000000040700788c */ /* 0x000fc6000bf05270 */
[----:B------:R0:W-:Y:S04]  /*6490*/  STL [R1+0x220], RZ ;  /* 0x000220ff01007387 */ /* 0x0001e80000100800 */
[----:B------:R0:W-:Y:S04]  /*64a0*/  STL [R1+0x21c], RZ ;  /* 0x00021cff01007387 */ /* 0x0001e80000100800 */
[----:B------:R0:W-:Y:S04]  /*64b0*/  STL [R1+0x218], RZ ;  /* 0x000218ff01007387 */ /* 0x0001e80000100800 */
[----:B------:R0:W-:Y:S01]  /*64c0*/  STL [R1+0x214], RZ ;  /* 0x000214ff01007387 */ /* 0x0001e20000100800 */
[----:B------:R-:W-:-:S03]  /*64d0*/  USEL UR7, URZ, 0x1, UP0 ;  /* 0x000000013f077887 */ /* 0x000fc60008000000 */
[----:B------:R0:W-:Y:S04]  /*64e0*/  STL [R1+0x210], RZ ;  /* 0x000210ff01007387 */ /* 0x0001e80000100800 */
[----:B------:R0:W-:Y:S04]  /*64f0*/  STL [R1+0x20c], RZ ;  /* 0x00020cff01007387 */ /* 0x0001e80000100800 */
[----:B------:R0:W-:Y:S04]  /*6500*/  STL [R1+0x208], RZ ;  /* 0x000208ff01007387 */ /* 0x0001e80000100800 */
[----:B------:R0:W-:Y:S04]  /*6510*/  STL [R1+0x204], RZ ;  /* 0x000204ff01007387 */ /* 0x0001e80000100800 */
[----:B------:R0:W-:Y:S01]  /*6520*/  STL [R1+0x200], RZ ;  /* 0x000200ff01007387 */ /* 0x0001e20000100800 */
[----:B------:R-:W-:Y:S01]  /*6530*/  ISETP.NE.AND P0, PT, RZ, UR7, PT ;  /* 0x00000007ff007c0c */ /* 0x000fe2000bf05270 */
[----:B------:R-:W-:Y:S01]  /*6540*/  UMOV UR6, 0x4 ;  /* 0x0000000400067882 */ /* 0x000fe20000000000 */
[----:B------:R-:W-:Y:S01]  /*6550*/  IMAD.MOV.U32 R0, RZ, RZ, R235 ;  /* 0x000000ffff007224 */ /* 0x000fe200078e00eb */
[----:B------:R-:W-:-:S02]  /*6560*/  CS2R R236, SRZ ;  /* 0x0000000000ec7805 */ /* 0x000fc4000001ff00 */
[----:B-1----:R-:W-:Y:S02]  /*6570*/  CS2R R234, SRZ ;  /* 0x0000000000ea7805 */ /* 0x002fe4000001ff00 */
[----:B------:R-:W-:Y:S02]  /*6580*/  CS2R R232, SRZ ;  /* 0x0000000000e87805 */ /* 0x000fe4000001ff00 */
[----:B------:R-:W-:Y:S02]  /*6590*/  CS2R R230, SRZ ;  /* 0x0000000000e67805 */ /* 0x000fe4000001ff00 */
[----:B------:R-:W-:Y:S02]  /*65a0*/  CS2R R228, SRZ ;  /* 0x0000000000e47805 */ /* 0x000fe4000001ff00 */
[----:B------:R-:W-:Y:S02]  /*65b0*/  CS2R R226, SRZ ;  /* 0x0000000000e27805 */ /* 0x000fe4000001ff00 */
[----:B------:R-:W-:-:S02]  /*65c0*/  CS2R R224, SRZ ;  /* 0x0000000000e07805 */ /* 0x000fc4000001ff00 */
[----:B------:R-:W-:Y:S02]  /*65d0*/  CS2R R222, SRZ ;  /* 0x0000000000de7805 */ /* 0x000fe4000001ff00 */
        /* <DEDUP_REMOVED lines=45> */
[----:B------:R-:W-:Y:S01]  /*68b0*/  CS2R R2, SRZ ;  /* 0x0000000000027805 */ /* 0x000fe2000001ff00 */
[----:B------:R-:W-:Y:S02]  /*68c0*/  WARPGROUP.DEPBAR.LE gsb0, 0x0 ;  /* 0x00008000000079c5 */ /* 0x000fe40000010000 */
[----:B0-----:R-:W-:Y:S05]  /*68d0*/  @!P0 BRA `(.L_x_18) ;  /* 0x0000002000f88947 */ /* 0x001fea0003800000 */
[----:B------:R-:W3:Y:S04]  /*68e0*/  LDL R2, [R1] ;  /* 0x0000000001027983 */ /* 0x000ee80000100800 */
[----:B------:R-:W4:Y:S04]  /*68f0*/  LDL R3, [R1+0x4] ;  /* 0x0000040001037983 */ /* 0x000f280000100800 */
[----:B------:R-:W5:Y:S04]  /*6900*/  LDL R4, [R1+0x8] ;  /* 0x0000080001047983 */ /* 0x000f680000100800 */
[----:B------:R-:W2:Y:S04]  /*6910*/  LDL R5, [R1+0xc] ;  /* 0x00000c0001057983 */ /* 0x000ea80000100800 */
        /* <DEDUP_REMOVED lines=102> */
[----:B------:R0:W-:Y:S04]  /*6f80*/  STL [R1+0x4b8], R131 ;  /* 0x0004b88301007387 */ /* 0x0001e80000100800 */
[----:B0-----:R-:W2:Y:S04]  /*6f90*/  LDL R131, [R1+0x1a8] ;  /* 0x0001a80001837983 */ /* 0x001ea80000100800 */
        /* <DEDUP_REMOVED lines=39> */
[----:B0-----:R-:W2:Y:S01]  /*7210*/  LDL R151, [R1+0x1f8] ;  /* 0x0001f80001977983 */ /* 0x001ea20000100800 */
[----:B------:R-:W-:-:S01]  /*7220*/  FADD R0, RZ, R0 ;  /* 0x00000000ff007221 */ /* 0x000fc20000000000 */
[----:B---3--:R-:W-:Y:S01]  /*7230*/  FADD R2, RZ, R2 ;  /* 0x00000002ff027221 */ /* 0x008fe20000000000 */
[----:B----4-:R-:W-:-:S01]  /*7240*/  FADD R3, RZ, R3 ;  /* 0x00000003ff037221 */ /* 0x010fc20000000000 */
[----:B-----5:R-:W-:Y:S01]  /*7250*/  FADD R4, RZ, R4 ;  /* 0x00000004ff047221 */ /* 0x020fe20000000000 */
[----:B--2---:R-:W-:-:S01]  /*7260*/  FADD R5, RZ, R5 ;  /* 0x00000005ff057221 */ /* 0x004fc20000000000 */
[----:B------:R-:W-:Y:S01]  /*7270*/  FADD R6, RZ, R6 ;  /* 0x00000006ff067221 */ /* 0x000fe20000000000 */
[----:B------:R-:W-:-:S01]  /*7280*/  FADD R7, RZ, R7 ;  /* 0x00000007ff077221 */ /* 0x000fc20000000000 */
        /* <DEDUP_REMOVED lines=14> */
[----:B------:R-:W2:Y:S01]  /*7370*/  LDL.LU R131, [R1+0x4b8] ;  /* 0x0004b80001837983 */ /* 0x000ea20000300800 */
        /* <DEDUP_REMOVED lines=13> */
[----:B------:R-:W3:Y:S01]  /*7450*/  LDL.LU R132, [R1+0x4b4] ;  /* 0x0004b40001847983 */ /* 0x000ee20000300800 */
        /* <DEDUP_REMOVED lines=16> */
[----:B------:R0:W-:Y:S01]  /*7560*/  STL [R1+0x200], R133 ;  /* 0x0002008501007387 */ /* 0x0001e20000100800 */
        /* <DEDUP_REMOVED lines=9> */
[----:B0-----:R-:W4:Y:S01]  /*7600*/  LDL.LU R133, [R1+0x4b0] ;  /* 0x0004b00001857983 */ /* 0x001f220000300800 */
[----:B------:R-:W-:-:S01]  /*7610*/  FADD R184, RZ, R184 ;  /* 0x000000b8ffb87221 */ /* 0x000fc20000000000 */
[----:B------:R-:W-:Y:S01]  /*7620*/  FADD R185, RZ, R185 ;  /* 0x000000b9ffb97221 */ /* 0x000fe20000000000 */
[----:B------:R-:W-:-:S01]  /*7630*/  FADD R186, RZ, R186 ;  /* 0x000000baffba7221 */ /* 0x000fc20000000000 */
        /* <DEDUP_REMOVED lines=10> */
[----:B0-----:R-:W5:Y:S01]  /*76e0*/  LDL.LU R134, [R1+0x4ac] ;  /* 0x0004ac0001867983 */ /* 0x001f620000300800 */
        /* <DEDUP_REMOVED lines=52> */
[----:B0-----:R-:W5:Y:S04]  /*7a30*/  LDL.LU R138, [R1+0x49c] ;  /* 0x00049c00018a7983 */ /* 0x001f680000300800 */
[----:B------:R0:W-:Y:S01]  /*7a40*/  STL [R1+0x218], R139 ;  /* 0x0002188b01007387 */ /* 0x0001e20000100800 */
[----:B------:R-:W-:-:S03]  /*7a50*/  FADD R140, RZ, R140 ;  /* 0x0000008cff8c7221 */ /* 0x000fc60000000000 */
        /* <DEDUP_REMOVED lines=34> */
[----:B------:R0:W-:Y:S04]  /*7c80*/  STL [R1+0x248], R151 ;  /* 0x0002489701007387 */ /* 0x0001e80000100800 */
[----:B0-----:R-:W5:Y:S04]  /*7c90*/  LDL.LU R151, [R1+0x468] ;  /* 0x0004680001977983 */ /* 0x001f680000300800 */
[----:B------:R0:W-:Y:S02]  /*7ca0*/  STL [R1+0x24c], R0 ;  /* 0x00024c0001007387 */ /* 0x0001e40000100800 */
[----:B0-----:R-:W-:-:S05]  /*7cb0*/  FADD R0, RZ, R24 ;  /* 0x00000018ff007221 */ /* 0x001fca0000000000 */
        /* <DEDUP_REMOVED lines=213> */
[----:B--2---:R-:W-:-:S05]  /*8a10*/  FADD R0, RZ, R131 ;  /* 0x00000083ff007221 */ /* 0x004fca0000000000 */
[----:B------:R3:W-:Y:S02]  /*8a20*/  STL [R1+0x3fc], R0 ;  /* 0x0003fc0001007387 */ /* 0x0007e40000100800 */
[----:B---3--:R-:W-:-:S05]  /*8a30*/  FADD R0, RZ, R132 ;  /* 0x00000084ff007221 */ /* 0x008fca0000000000 */
[----:B------:R4:W-:Y:S02]  /*8a40*/  STL [R1+0x400], R0 ;  /* 0x0004000001007387 */ /* 0x0009e40000100800 */
[----:B----4-:R-:W-:-:S05]  /*8a50*/  FADD R0, RZ, R133 ;  /* 0x00000085ff007221 */ /* 0x010fca0000000000 */
[----:B------:R5:W-:Y:S02]  /*8a60*/  STL [R1+0x404], R0 ;  /* 0x0004040001007387 */ /* 0x000be40000100800 */
[----:B-----5:R-:W-:-:S05]  /*8a70*/  FADD R0, RZ, R134 ;  /* 0x00000086ff007221 */ /* 0x020fca0000000000 */
        /* <DEDUP_REMOVED lines=34> */
[----:B------:R0:W-:Y:S01]  /*8ca0*/  STL [R1+0x44c], R0 ;  /* 0x00044c0001007387 */ /* 0x0001e20000100800 */
[----:B------:R-:W-:-:S05]  /*8cb0*/  UMOV UR6, URZ ;  /* 0x0000003f00067c82 */ /* 0x000fca0008000000 */
.L_x_18:
[----:B------:R-:W-:Y:S01]  /*8cc0*/  UIADD3 UR23, UR5, 0x1, URZ ;  /* 0x0000000105177890 */ /* 0x000fe2000fffe03f */
[----:B------:R-:W-:-:S03]  /*8cd0*/  UMOV UR8, 0x1 ;  /* 0x0000000100087882 */ /* 0x000fc60000000000 */
[----:B------:R-:W-:-:S04]  /*8ce0*/  UISETP.NE.AND UP0, UPT, UR23, 0x6, UPT ;  /* 0x000000061700788c */ /* 0x000fc8000bf05270 */
[----:B------:R-:W-:Y:S02]  /*8cf0*/  USEL UR24, URZ, 0x1, UP0 ;  /* 0x000000013f187887 */ /* 0x000fe40008000000 */
[----:B------:R-:W-:Y:S02]  /*8d00*/  USEL UR23, UR23, URZ, UP0 ;  /* 0x0000003f17177287 */ /* 0x000fe40008000000 */
[----:B------:R-:W-:-:S12]  /*8d10*/  ULOP3.LUT UR24, UR4, UR24, URZ, 0x3c, !UPT ;  /* 0x0000001804187292 */ /* 0x000fd8000f8e3c3f */
.L_x_13:
[----:B------:R-:W-:-:S04]  /*8d20*/  UISETP.LT.AND UP0, UPT, UR10, 0x1, UPT ;  /* 0x000000010a00788c */ /* 0x000fc8000bf01270 */
[----:B------:R-:W-:-:S04]  /*8d30*/  USEL UR16, UR10, 0x1, UP0 ;  /* 0x000000010a107887 */ /* 0x000fc80008000000 */
[----:B------:R-:W-:-:S04]  /*8d40*/  UIADD3 UR26, UR10, -UR16, URZ ;  /* 0x800000100a1a7290 */ /* 0x000fc8000fffe03f */
[----:B------:R-:W-:-:S06]  /*8d50*/  UISETP.GE.AND UP0, UPT, UR26, 0x1, UPT ;  /* 0x000000011a00788c */ /* 0x000fcc000bf06270 */
[----:B------:R-:W-:-:S13]  /*8d60*/  PLOP3.LUT P0, PT, PT, PT, UP0, 0x80, 0x0 ;  /* 0x000000000000781c */ /* 0x000fda0003f0f008 */
[----:B------:R-:W-:Y:S05]  /*8d70*/  @!P0 BRA `(.L_x_19) ;  /* 0x0000008800848947 */ /* 0x000fea0003800000 */
[----:B------:R-:W-:Y:S01]  /*8d80*/  UMOV UR25, UR5 ;  /* 0x0000000500197c82 */ /* 0x000fe20008000000 */
[----:B------:R-:W-:-:S05]  /*8d90*/  ULDC UR27, c[0x0][0x50c] ;  /* 0x00014300001b7ab9 */ /* 0x000fca0000000800 */
.L_x_27:
[----:B------:R-:W-:-:S06]  /*8da0*/  UISETP.NE.AND UP0, UPT, UR22, 0x3, UPT ;  /* 0x000000031600788c */ /* 0x000fcc000bf05270 */
[----:B------:R-:W-:-:S13]  /*8db0*/  PLOP3.LUT P1, PT, PT, PT, UP0, 0x80, 0x0 ;  /* 0x000000000000781c */ /* 0x000fda0003f2f008 */
[----:B-----5:R-:W-:Y:S05]  /*8dc0*/  @!P1 BRA `(.L_x_20) ;  /* 0x0000000000049947 */ /* 0x020fea0003800000 */
[----:B------:R-:W-:Y:S01]  /*8dd0*/  BPT.TRAP 0x1 ;  /* 0x000000040000795c */ /* 0x000fe20000300000 */
.L_x_20:
[----:B------:R-:W1:Y:S01]  /*8de0*/  S2UR UR16, SR_CgaCtaId ;  /* 0x00000000001079c3 */ /* 0x000e620000008800 */
[----:B------:R-:W-:Y:S01]  /*8df0*/  UMOV UR12, 0x400 ;  /* 0x00000400000c7882 */ /* 0x000fe20000000000 */
[----:B0-----:R-:W-:-:S05]  /*8e00*/  IMAD.U32 R0, RZ, RZ, UR24 ;  /* 0x00000018ff007e24 */ /* 0x001fca000f8e00ff */
[----:B------:R-:W-:Y:S01]  /*8e10*/  SHF.L.U32 R0, R0, 0x1f, RZ ;  /* 0x0000001f00007819 */ /* 0x000fe200000006ff */
[----:B-1----:R-:W-:-:S04]  /*8e20*/  ULEA UR12, UR16, UR12, 0x18 ;  /* 0x0000000c100c7291 */ /* 0x002fc8000f8ec03f */
[----:B------:R-:W-:-:S09]  /*8e30*/  ULEA UR16, UR23, UR12, 0x3 ;  /* 0x0000000c17107291 */ /* 0x000fd2000f8e183f */
[----:B------:R0:W1:Y:S01]  /*8e40*/  SYNCS.PHASECHK.TRANS64.TRYWAIT P0, [UR16], R0 ;  /* 0x00000000ff0075a7 */ /* 0x0000620008000150 */
[----:B------:R-:W-:Y:S05]  /*8e50*/  @!P1 BRA `(.L_x_21) ;  /* 0x0000000000049947 */ /* 0x000fea0003800000 */
[----:B------:R-:W-:Y:S01]  /*8e60*/  BPT.TRAP 0x1 ;  /* 0x000000040000795c */ /* 0x000fe20000300000 */
.L_x_21:
[----:B-1----:R-:W-:Y:S05]  /*8e70*/  @P0 BRA `(.L_x_22) ;  /* 0x0000000000080947 */ /* 0x002fea0003800000 */
[----:B------:R-:W1:Y:S02]  /*8e80*/  SYNCS.PHASECHK.TRANS64.TRYWAIT P0, [UR16], R0 ;  /* 0x00000000ff0075a7 */ /* 0x000e640008000150 */
[----:B-1----:R-:W-:Y:S05]  /*8e90*/  @!P0 BRA `(.L_x_23) ;  /* 0x0000020c00048947 */ /* 0x002fea0003800000 */
.L_x_22:
        /* <DEDUP_REMOVED lines=64> */
[----:B-1----:R-:W3:Y:S04]  /*92a0*/  LDL.LU.64 R108, [R1] ;  /* 0x00000000016c7983 */ /* 0x002ee80000300a00 */
        /* <DEDUP_REMOVED lines=64> */
[----:B------:R-:W-:Y:S01]  /*96b0*/  UISETP.NE.AND UP0, UPT, UR7, URZ, UPT ;  /* 0x0000003f0700728c */ /* 0x000fe2000bf05270 */
[----:B------:R-:W-:Y:S01]  /*96c0*/  STL [R1+0x8bc], R23 ;  /* 0x0008bc1701007387 */ /* 0x000fe20000100800 */
[----:B------:R-:W-:Y:S02]  /*96d0*/  USHF.R.U32.HI UR16, URZ, 0x4, UR16 ;  /* 0x000000043f107899 */ /* 0x000fe40008011610 */
[----:B------:R-:W-:Y:S01]  /*96e0*/  USEL UR8, UR8, URZ, !UP0 ;  /* 0x0000003f08087287 */ /* 0x000fe2000c000000 */
[----:B------:R-:W-:Y:S01]  /*96f0*/  STL [R1+0x8b8], R22 ;  /* 0x0008b81601007387 */ /* 0x000fe20000100800 */
[----:B------:R-:W-:Y:S02]  /*9700*/  ULOP3.LUT UR16, UR16, 0x3fff, URZ, 0xc0, !UPT ;  /* 0x00003fff10107892 */ /* 0x000fe4000f8ec03f */
[----:B------:R-:W-:Y:S01]  /*9710*/  UISETP.NE.U32.AND UP0, UPT, UR8, URZ, UPT ;  /* 0x0000003f0800728c */ /* 0x000fe2000bf05070 */
[----:B------:R-:W-:Y:S01]  /*9720*/  STL [R1+0x8b4], R21 ;  /* 0x0008b41501007387 */ /* 0x000fe20000100800 */
[----:B------:R-:W-:-:S02]  /*9730*/  ULOP3.LUT UR7, UR11, 0x10000, URZ, 0xfc, !UPT ;  /* 0x000100000b077892 */ /* 0x000fc4000f8efc3f */
[----:B------:R-:W-:Y:S01]  /*9740*/  ULOP3.LUT UR8, UR16, 0x10000, URZ, 0xfc, !UPT ;  /* 0x0001000010087892 */ /* 0x000fe2000f8efc3f */
[----:B------:R-:W-:Y:S01]  /*9750*/  STL [R1+0x8b0], R20 ;  /* 0x0008b01401007387 */ /* 0x000fe20000100800 */
[----:B------:R-:W-:Y:S02]  /*9760*/  ULEA UR7, UR23, UR7, 0xb ;  /* 0x0000000717077291 */ /* 0x000fe4000f8e583f */
[----:B------:R-:W-:Y:S01]  /*9770*/  ULEA UR8, UR23, UR8, 0xb ;  /* 0x0000000817087291 */ /* 0x000fe2000f8e583f */
[----:B------:R-:W-:Y:S01]  /*9780*/  STL [R1+0x8ac], R19 ;  /* 0x0008ac1301007387 */ /* 0x000fe20000100800 */
[----:B------:R-:W-:Y:S01]  /*9790*/  UMOV UR17, 0x40000040 ;  /* 0x4000004000117882 */ /* 0x000fe20000000000 */
[----:B------:R-:W-:Y:S02]  /*97a0*/  UMOV UR19, 0x40000040 ;  /* 0x4000004000137882 */ /* 0x000fe40000000000 */
[----:B------:R-:W-:Y:S01]  /*97b0*/  UMOV UR16, UR7 ;  /* 0x0000000700107c82 */ /* 0x000fe20008000000 */
[----:B------:R-:W-:Y:S01]  /*97c0*/  STL [R1+0x8a8], R18 ;  /* 0x0008a81201007387 */ /* 0x000fe20000100800 */
[----:B------:R-:W-:-:S03]  /*97d0*/  UMOV UR18, UR8 ;  /* 0x0000000800127c82 */ /* 0x000fc60008000000 */
[----:B------:R-:W-:Y:S04]  /*97e0*/  STL [R1+0x8a4], R17 ;  /* 0x0008a41101007387 */ /* 0x000fe80000100800 */
        /* <DEDUP_REMOVED lines=14> */
[----:B-----5:R-:W-:Y:S01]  /*98d0*/  STL [R1+0x868], R2 ;  /* 0x0008680201007387 */ /* 0x020fe20000100800 */
[----:B---3--:R-:W-:-:S06]  /*98e0*/  WARPGROUP.ARRIVE ;  /* 0x00000000000079c5 */ /* 0x008fcc0000000000 */
[----:B------:R-:W-:Y:S03]  /*98f0*/  QGMMA.64x256x32.F32.E4M3.E4M3 R108, gdesc[UR16], R108, UP0, gsb0 ;  /* 0x03e00000106c79f3 */ /* 0x000fe6000b80086c */
        /* <DEDUP_REMOVED lines=65> */
[----:B-1----:R-:W3:Y:S04]  /*9d10*/  LDL.LU.64 R234, [R1+0xcb8] ;  /* 0x000cb80001ea7983 */ /* 0x002ee80000300a00 */
[----:B------:R-:W4:Y:S04]  /*9d20*/  LDL.LU.64 R232, [R1+0xcb0] ;  /* 0x000cb00001e87983 */ /* 0x000f280000300a00 */
[----:B------:R-:W2:Y:S04]  /*9d30*/  LDL.LU.64 R230, [R1+0xca8] ;  /* 0x000ca80001e67983 */ /* 0x000ea80000300a00 */
        /* <DEDUP_REMOVED lines=60> */
[----:B------:R-:W2:Y:S01]  /*a100*/  LDL.LU.64 R108, [R1+0xac0] ;  /* 0x000ac000016c7983 */ /* 0x000ea20000300a00 */
[----:B------:R-:W-:Y:S01]  /*a110*/  UIADD3 UR16, UR7, 0x400, URZ ;  /* 0x0000040007107890 */ /* 0x000fe2000fffe03f */
[----:B------:R-:W-:-:S02]  /*a120*/  UMOV UR17, 0x40000040 ;  /* 0x4000004000117882 */ /* 0x000fc40000000000 */
[----:B---3--:R-:W-:Y:S04]  /*a130*/  STL.64 [R1+0xab8], R234 ;  /* 0x000ab8ea01007387 */ /* 0x008fe80000100a00 */
[----:B----4-:R-:W-:Y:S04]  /*a140*/  STL.64 [R1+0xab0], R232 ;  /* 0x000ab0e801007387 */ /* 0x010fe80000100a00 */
[----:B--2---:R-:W-:Y:S04]  /*a150*/  STL.64 [R1+0xaa8], R230 ;  /* 0x000aa8e601007387 */ /* 0x004fe80000100a00 */
        /* <DEDUP_REMOVED lines=38> */
[----:B------:R-:W-:Y:S01]  /*a3c0*/  STL.64 [R1+0x970], R152 ;  /* 0x0009709801007387 */ /* 0x000fe20000100a00 */
[----:B------:R-:W-:-:S06]  /*a3d0*/  WARPGROUP.ARRIVE ;  /* 0x00000000000079c5 */ /* 0x000fcc0000000000 */
[----:B------:R-:W-:Y:S03]  /*a3e0*/  QGMMA.64x256x32.F32.E4M3.E4M3 R24, gdesc[UR16], R24, UP0, gsb0 ;  /* 0x03e00000101879f3 */ /* 0x000fe6000b800818 */
        /* <DEDUP_REMOVED lines=23> */
[----:B-1----:R-:W2:Y:S04]  /*a560*/  LDL.LU.64 R108, [R1] ;  /* 0x00000000016c7983 */ /* 0x002ea80000300a00 */
        /* <DEDUP_REMOVED lines=63> */
[----:B------:R-:W-:-:S02]  /*a960*/  UIADD3 UR16, UR7, 0x2, URZ ;  /* 0x0000000207107890 */ /* 0x000fc4000fffe03f */
[----:B------:R-:W-:Y:S01]  /*a970*/  UIADD3 UR18, UR8, 0x2, URZ ;  /* 0x0000000208127890 */ /* 0x000fe2000fffe03f */
[----:B------:R-:W-:Y:S01]  /*a980*/  UMOV UR17, 0x40000040 ;  /* 0x4000004000117882 */ /* 0x000fe20000000000 */
[----:B------:R-:W-:Y:S01]  /*a990*/  UMOV UR19, 0x40000040 ;  /* 0x4000004000137882 */ /* 0x000fe20000000000 */
[----:B--2---:R-:W-:-:S06]  /*a9a0*/  WARPGROUP.ARRIVE ;  /* 0x00000000000079c5 */ /* 0x004fcc0000000000 */
[----:B------:R-:W-:Y:S03]  /*a9b0*/  QGMMA.64x256x32.F32.E4M3.E4M3 R108, gdesc[UR16], R108, gsb0 ;  /* 0x03e00000106c79f3 */ /* 0x000fe6000800086c */
[----:B------:R-:W-:Y:S02]  /*a9c0*/  WARPGROUP.DEPBAR.LE gsb0, 0x0 ;  /* 0x00008000000079c5 */ /* 0x000fe40000010000 */
[----:B------:R-:W-:Y:S01]  /*a9d0*/  STL.64 [R1], R108 ;  /* 0x0000006c01007387 */ /* 0x000fe20000100a00 */
[----:B------:R-:W-:Y:S02]  /*a9e0*/  IMAD.MOV.U32 R2, RZ, RZ, R234 ;  /* 0x000000ffff027224 */ /* 0x000fe400078e00ea */
[----:B0-----:R-:W-:Y:S01]  /*a9f0*/  IMAD.MOV.U32 R0, RZ, RZ, R235 ;  /* 0x000000ffff007224 */ /* 0x001fe200078e00eb */
        /* <DEDUP_REMOVED lines=31> */
[----:B------:R-:W-:-:S03]  /*abf0*/  IMAD.MOV.U32 R23, RZ, RZ, R213 ;  /* 0x000000ffff177224 */ /* 0x000fc600078e00d5 */
        /* <DEDUP_REMOVED lines=40> */
[----:B------:R0:W-:Y:S04]  /*ae80*/  STL [R1+0x1a0], R212 ;  /* 0x0001a0d401007387 */ /* 0x0001e80000100800 */
[----:B------:R-:W2:Y:S04]  /*ae90*/  LDL.LU.64 R234, [R1+0xab8] ;  /* 0x000ab80001ea7983 */ /* 0x000ea80000300a00 */
[----:B------:R-:W3:Y:S04]  /*aea0*/  LDL.LU.64 R232, [R1+0xab0] ;  /* 0x000ab00001e87983 */ /* 0x000ee80000300a00 */
[----:B------:R-:W4:Y:S04]  /*aeb0*/  LDL.LU.64 R230, [R1+0xaa8] ;  /* 0x000aa80001e67983 */ /* 0x000f280000300a00 */
        /* <DEDUP_REMOVED lines=8> */
[----:B0-----:R-:W4:Y:S04]  /*af40*/  LDL.LU.64 R212, [R1+0xa60] ;  /* 0x000a600001d47983 */ /* 0x001f280000300a00 */
        /* <DEDUP_REMOVED lines=51> */
[----:B------:R-:W4:Y:S01]  /*b280*/  LDL.LU.64 R108, [R1+0x8c0] ;  /* 0x0008c000016c7983 */ /* 0x000f220000300a00 */
[----:B------:R-:W-:Y:S01]  /*b290*/  UIADD3 UR16, UR7, 0x402, URZ ;  /* 0x0000040207107890 */ /* 0x000fe2000fffe03f */
[----:B------:R-:W-:-:S02]  /*b2a0*/  UMOV UR17, 0x40000040 ;  /* 0x4000004000117882 */ /* 0x000fc40000000000 */
[----:B--2---:R-:W-:Y:S04]  /*b2b0*/  STL.64 [R1+0x860], R234 ;  /* 0x000860ea01007387 */ /* 0x004fe80000100a00 */
[----:B---3--:R-:W-:Y:S04]  /*b2c0*/  STL.64 [R1+0x858], R232 ;  /* 0x000858e801007387 */ /* 0x008fe80000100a00 */
[----:B----4-:R-:W-:Y:S04]  /*b2d0*/  STL.64 [R1+0x850], R230 ;  /* 0x000850e601007387 */ /* 0x010fe80000100a00 */
        /* <DEDUP_REMOVED lines=64> */
[----:B0-----:R-:W2:Y:S04]  /*b6e0*/  LDL.LU R108, [R1] ;  /* 0x00000000016c7983 */ /* 0x001ea80000300800 */
[----:B------:R-:W2:Y:S04]  /*b6f0*/  LDL.LU R109, [R1+0x4] ;  /* 0x00000400016d7983 */ /* 0x000ea80000300800 */
        /* <DEDUP_REMOVED lines=102> */
[----:B------:R-:W2:Y:S01]  /*bd60*/  LDL.LU R212, [R1+0x1a0] ;  /* 0x0001a00001d47983 */ /* 0x000ea20000300800 */
        /* <DEDUP_REMOVED lines=22> */
[----:B------:R-:W-:Y:S01]  /*bed0*/  IMAD.MOV.U32 R235, RZ, RZ, R0 ;  /* 0x000000ffffeb7224 */ /* 0x000fe200078e0000 */
[----:B------:R-:W-:Y:S01]  /*bee0*/  UIADD3 UR16, UR7, 0x4, URZ ;  /* 0x0000000407107890 */ /* 0x000fe2000fffe03f */
[----:B------:R0:W5:Y:S01]  /*bef0*/  LDL.LU R23, [R1+0x8bc] ;  /* 0x0008bc0001177983 */ /* 0x0001620000300800 */
[----:B------:R-:W-:Y:S01]  /*bf00*/  UIADD3 UR18, UR8, 0x4, URZ ;  /* 0x0000000408127890 */ /* 0x000fe2000fffe03f */
[----:B------:R-:W-:Y:S01]  /*bf10*/  UMOV UR17, 0x40000040 ;  /* 0x4000004000117882 */ /* 0x000fe20000000000 */
[----:B------:R-:W-:Y:S01]  /*bf20*/  UMOV UR19, 0x40000040 ;  /* 0x4000004000137882 */ /* 0x000fe20000000000 */
[----:B------:R0:W5:Y:S04]  /*bf30*/  LDL.LU R22, [R1+0x8b8] ;  /* 0x0008b80001167983 */ /* 0x0001680000300800 */
        /* <DEDUP_REMOVED lines=19> */
[----:B------:R0:W5:Y:S01]  /*c070*/  LDL.LU R2, [R1+0x868] ;  /* 0x0008680001027983 */ /* 0x0001620000300800 */
[----:B--2---:R-:W-:-:S06]  /*c080*/  WARPGROUP.ARRIVE ;  /* 0x00000000000079c5 */ /* 0x004fcc0000000000 */
        /* <DEDUP_REMOVED lines=66> */
[----:B-1----:R-:W2:Y:S04]  /*c4b0*/  LDL.LU.64 R234, [R1+0x860] ;  /* 0x0008600001ea7983 */ /* 0x002ea80000300a00 */
        /* <DEDUP_REMOVED lines=268> */
[----:B-1----:R0:W5:Y:S04]  /*d580*/  LDL.LU.64 R234, [R1+0x660] ;  /* 0x0006600001ea7983 */ /* 0x0021680000300a00 */
[----:B------:R0:W5:Y:S04]  /*d590*/  LDL.LU.64 R232, [R1+0x658] ;  /* 0x0006580001e87983 */ /* 0x0001680000300a00 */
        /* <DEDUP_REMOVED lines=63> */
[----:B------:R-:W-:Y:S01]  /*d990*/  UMOV UR17, 0x40000040 ;  /* 0x4000004000117882 */ /* 0x000fe20000000000 */
[----:B------:R-:W-:-:S04]  /*d9a0*/  UIADD3 UR6, UR6, 0x4, URZ ;  /* 0x0000000406067890 */ /* 0x000fc8000fffe03f */
[----:B------:R-:W-:-:S04]  /*d9b0*/  UISETP.NE.AND UP0, UPT, UR6, UR27, UPT ;  /* 0x0000001b0600728c */ /* 0x000fc8000bf05270 */
[----:B------:R-:W-:-:S06]  /*d9c0*/  USEL UR7, URZ, 0x1, UP0 ;  /* 0x000000013f077887 */ /* 0x000fcc0008000000 */
[----:B------:R-:W-:Y:S01]  /*d9d0*/  ISETP.NE.AND P0, PT, RZ, UR7, PT ;  /* 0x00000007ff007c0c */ /* 0x000fe2000bf05270 */
[----:B--2---:R-:W-:-:S06]  /*d9e0*/  WARPGROUP.ARRIVE ;  /* 0x00000000000079c5 */ /* 0x004fcc0000000000 */
[----:B------:R-:W-:Y:S03]  /*d9f0*/  QGMMA.64x256x32.F32.E4M3.E4M3 R24, gdesc[UR16], R24, gsb0 ;  /* 0x03e00000101879f3 */ /* 0x000fe60008000818 */
[----:B------:R-:W-:-:S03]  /*da00*/  WARPGROUP.DEPBAR.LE gsb0, 0x0 ;  /* 0x00008000000079c5 */ /* 0x000fc60000010000 */
[----:B0-----:R-:W-:Y:S05]  /*da10*/  @!P0 BRA `(.L_x_24) ;  /* 0x0000003800fc8947 */ /* 0x001fea0003800000 */
[----:B-----5:R0:W-:Y:S04]  /*da20*/  STL [R1+0x690], R225 ;  /* 0x000690e101007387 */ /* 0x0201e80000100800 */
[----:B------:R1:W-:Y:S01]  /*da30*/  STL [R1+0x68c], R226 ;  /* 0x00068ce201007387 */ /* 0x0003e20000100800 */
[----:B0-----:R-:W-:-:S03]  /*da40*/  IMAD.MOV.U32 R225, RZ, RZ, R0 ;  /* 0x000000ffffe17224 */ /* 0x001fc600078e0000 */
[----:B-1----:R-:W2:Y:S04]  /*da50*/  LDL R226, [R1+0x4] ;  /* 0x0000040001e27983 */ /* 0x002ea80000100800 */
[----:B------:R0:W-:Y:S04]  /*da60*/  STL [R1+0x688], R227 ;  /* 0x000688e301007387 */ /* 0x0001e80000100800 */
[----:B0-----:R-:W3:Y:S04]  /*da70*/  LDL R227, [R1+0x8] ;  /* 0x0000080001e37983 */ /* 0x001ee80000100800 */
[----:B------:R0:W-:Y:S04]  /*da80*/  STL [R1+0x684], R228 ;  /* 0x000684e401007387 */ /* 0x0001e80000100800 */
[----:B0-----:R-:W4:Y:S04]  /*da90*/  LDL R228, [R1+0xc] ;  /* 0x00000c0001e47983 */ /* 0x001f280000100800 */
        /* <DEDUP_REMOVED lines=211> */
[----:B0-----:R-:W4:Y:S04]  /*e7d0*/  LDL.LU R122, [R1+0x200] ;  /* 0x00020000017a7983 */ /* 0x001f280000300800 */
        /* <DEDUP_REMOVED lines=10> */
[----:B------:R-:W4:Y:S04]  /*e880*/  LDL.LU R0, [R1+0x22c] ;  /* 0x00022c0001007983 */ /* 0x000f280000300800 */
        /* <DEDUP_REMOVED lines=37> */
[----:B0-----:R-:W4:Y:S04]  /*eae0*/  LDL.LU R146, [R1+0x210] ;  /* 0x0002100001927983 */ /* 0x001f280000300800 */
[----:B------:R0:W-:Y:S01]  /*eaf0*/  STL [R1+0x478], R147 ;  /* 0x0004789301007387 */ /* 0x0001e20000100800 */
[----:B------:R-:W-:-:S03]  /*eb00*/  FADD R2, R225, R2 ;  /* 0x00000002e1027221 */ /* 0x000fc60000000000 */
[----:B0-----:R-:W4:Y:S04]  /*eb10*/  LDL R147, [R1+0x1f8] ;  /* 0x0001f80001937983 */ /* 0x001f280000100800 */
[----:B------:R0:W-:Y:S01]  /*eb20*/  STL [R1+0x474], R148 ;  /* 0x0004749401007387 */ /* 0x0001e20000100800 */
[----:B--2---:R-:W-:-:S01]  /*eb30*/  FADD R3, R226, R3 ;  /* 0x00000003e2037221 */ /* 0x004fc20000000000 */
[----:B---3--:R-:W-:Y:S02]  /*eb40*/  FADD R4, R227, R4 ;  /* 0x00000004e3047221 */ /* 0x008fe40000000000 */
[----:B0-----:R-:W2:Y:S04]  /*eb50*/  LDL R148, [R1+0x1c0] ;  /* 0x0001c00001947983 */ /* 0x001ea80000100800 */
[----:B------:R0:W-:Y:S01]  /*eb60*/  STL [R1+0x470], R149 ;  /* 0x0004709501007387 */ /* 0x0001e20000100800 */
[----:B----4-:R-:W-:-:S01]  /*eb70*/  FADD R5, R228, R5 ;  /* 0x00000005e4057221 */ /* 0x010fc20000000000 */
[----:B------:R-:W-:-:S02]  /*eb80*/  FADD R6, R229, R6 ;  /* 0x00000006e5067221 */ /* 0x000fc40000000000 */
[----:B0-----:R-:W3:Y:S04]  /*eb90*/  LDL R149, [R1+0x1f4] ;  /* 0x0001f40001957983 */ /* 0x001ee80000100800 */
[----:B------:R0:W-:Y:S01]  /*eba0*/  STL [R1+0x46c], R150 ;  /* 0x00046c9601007387 */ /* 0x0001e20000100800 */
[----:B------:R-:W-:-:S01]  /*ebb0*/  FADD R7, R230, R7 ;  /* 0x00000007e6077221 */ /* 0x000fc20000000000 */
[----:B------:R-:W-:Y:S02]  /*ebc0*/  FADD R8, R231, R8 ;  /* 0x00000008e7087221 */ /* 0x000fe40000000000 */
[----:B0-----:R-:W4:Y:S04]  /*ebd0*/  LDL.LU R150, [R1+0x20c] ;  /* 0x00020c0001967983 */ /* 0x001f280000300800 */
[----:B------:R0:W-:Y:S01]  /*ebe0*/  STL [R1+0x468], R151 ;  /* 0x0004689701007387 */ /* 0x0001e20000100800 */
[----:B------:R-:W-:-:S01]  /*ebf0*/  FADD R9, R232, R9 ;  /* 0x00000009e8097221 */ /* 0x000fc20000000000 */
[----:B------:R-:W-:-:S02]  /*ec00*/  FADD R10, R233, R10 ;  /* 0x0000000ae90a7221 */ /* 0x000fc40000000000 */
[----:B0-----:R-:W3:Y:S04]  /*ec10*/  LDL R151, [R1+0x1f0] ;  /* 0x0001f00001977983 */ /* 0x001ee80000100800 */
[----:B------:R-:W2:Y:S04]  /*ec20*/  LDL.LU R225, [R1+0x690] ;  /* 0x0006900001e17983 */ /* 0x000ea80000300800 */
[----:B------:R-:W4:Y:S04]  /*ec30*/  LDL.LU R226, [R1+0x68c] ;  /* 0x00068c0001e27983 */ /* 0x000f280000300800 */
[----:B------:R-:W3:Y:S04]  /*ec40*/  LDL.LU R227, [R1+0x688] ;  /* 0x0006880001e37983 */ /* 0x000ee80000300800 */
[----:B------:R-:W3:Y:S04]  /*ec50*/  LDL.LU R228, [R1+0x684] ;  /* 0x0006840001e47983 */ /* 0x000ee80000300800 */
[----:B------:R-:W3:Y:S01]  /*ec60*/  LDL.LU R229, [R1+0x680] ;  /* 0x0006800001e57983 */ /* 0x000ee20000300800 */
[----:B------:R-:W-:-:S03]  /*ec70*/  FADD R11, R234, R11 ;  /* 0x0000000bea0b7221 */ /* 0x000fc60000000000 */
[----:B------:R-:W3:Y:S01]  /*ec80*/  LDL.LU R230, [R1+0x67c] ;  /* 0x00067c0001e67983 */ /* 0x000ee20000300800 */
[----:B------:R-:W-:-:S03]  /*ec90*/  FADD R12, R235, R12 ;  /* 0x0000000ceb0c7221 */ /* 0x000fc60000000000 */
[----:B------:R-:W3:Y:S04]  /*eca0*/  LDL.LU R231, [R1+0x678] ;  /* 0x0006780001e77983 */ /* 0x000ee80000300800 */
[----:B------:R-:W3:Y:S04]  /*ecb0*/  LDL.LU R232, [R1+0x674] ;  /* 0x0006740001e87983 */ /* 0x000ee80000300800 */
[----:B------:R-:W3:Y:S04]  /*ecc0*/  LDL.LU R233, [R1+0x670] ;  /* 0x0006700001e97983 */ /* 0x000ee80000300800 */
[----:B------:R-:W3:Y:S04]  /*ecd0*/  LDL.LU R234, [R1+0x66c] ;  /* 0x00066c0001ea7983 */ /* 0x000ee80000300800 */
[----:B------:R-:W3:Y:S01]  /*ece0*/  LDL.LU R235, [R1+0x668] ;  /* 0x0006680001eb7983 */ /* 0x000ee20000300800 */
[----:B------:R-:W-:-:S01]  /*ecf0*/  FADD R13, R24, R13 ;  /* 0x0000000d180d7221 */ /* 0x000fc20000000000 */
[----:B------:R-:W-:Y:S01]  /*ed00*/  FADD R14, R25, R14 ;  /* 0x0000000e190e7221 */ /* 0x000fe20000000000 */
[----:B------:R-:W-:-:S01]  /*ed10*/  FADD R15, R26, R15 ;  /* 0x0000000f1a0f7221 */ /* 0x000fc20000000000 */
[----:B------:R-:W3:Y:S01]  /*ed20*/  LDL.LU R24, [R1+0x664] ;  /* 0x0006640001187983 */ /* 0x000ee20000300800 */
[----:B------:R-:W-:-:S01]  /*ed30*/  FADD R16, R27, R16 ;  /* 0x000000101b107221 */ /* 0x000fc20000000000 */
[----:B------:R-:W-:-:S02]  /*ed40*/  FADD R17, R28, R17 ;  /* 0x000000111c117221 */ /* 0x000fc40000000000 */
[----:B------:R-:W3:Y:S01]  /*ed50*/  LDL.LU R25, [R1+0x660] ;  /* 0x0006600001197983 */ /* 0x000ee20000300800 */
[----:B------:R-:W-:-:S03]  /*ed60*/  FADD R18, R29, R18 ;  /* 0x000000121d127221 */ /* 0x000fc60000000000 */
        /* <DEDUP_REMOVED lines=157> */
[----:B--2---:R-:W-:-:S03]  /*f740*/  FADD R225, R108, R225 ;  /* 0x000000e16ce17221 */ /* 0x004fc60000000000 */
[----:B------:R-:W2:Y:S01]  /*f750*/  LDL.LU R105, [R1+0x520] ;  /* 0x0005200001697983 */ /* 0x000ea20000300800 */
[----:B----4-:R-:W-:-:S03]  /*f760*/  FADD R226, R109, R226 ;  /* 0x000000e26de27221 */ /* 0x010fc60000000000 */
[----:B------:R-:W4:Y:S01]  /*f770*/  LDL.LU R106, [R1+0x51c] ;  /* 0x00051c00016a7983 */ /* 0x000f220000300800 */
[----:B---3--:R-:W-:-:S03]  /*f780*/  FADD R227, R110, R227 ;  /* 0x000000e36ee37221 */ /* 0x008fc60000000000 */
        /* <DEDUP_REMOVED lines=15> */
[----:B------:R-:W-:-:S01]  /*f880*/  FADD R235, R118, R235 ;  /* 0x000000eb76eb7221 */ /* 0x000fc20000000000 */
[----:B------:R-:W-:Y:S02]  /*f890*/  FADD R122, R121, R122 ;  /* 0x0000007a797a7221 */ /* 0x000fe40000000000 */
[----:B------:R-:W3:Y:S01]  /*f8a0*/  LDL.LU R115, [R1+0x4f8] ;  /* 0x0004f80001737983 */ /* 0x000ee20000300800 */
[----:B------:R-:W-:-:S03]  /*f8b0*/  FADD R236, R119, R236 ;  /* 0x000000ec77ec7221 */ /* 0x000fc60000000000 */
[----:B------:R-:W3:Y:S01]  /*f8c0*/  LDL.LU R116, [R1+0x4f4] ;  /* 0x0004f40001747983 */ /* 0x000ee20000300800 */
[----:B------:R-:W-:-:S03]  /*f8d0*/  FADD R237, R120, R237 ;  /* 0x000000ed78ed7221 */ /* 0x000fc60000000000 */
[----:B------:R-:W3:Y:S01]  /*f8e0*/  LDL.LU R117, [R1+0x4f0] ;  /* 0x0004f00001757983 */ /* 0x000ee20000300800 */
[----:B------:R-:W-:-:S03]  /*f8f0*/  FADD R124, R123, R124 ;  /* 0x0000007c7b7c7221 */ /* 0x000fc60000000000 */
[----:B------:R-:W3:Y:S04]  /*f900*/  LDL.LU R118, [R1+0x4ec] ;  /* 0x0004ec0001767983 */ /* 0x000ee80000300800 */
[----:B------:R-:W3:Y:S01]  /*f910*/  LDL.LU R119, [R1+0x4e8] ;  /* 0x0004e80001777983 */ /* 0x000ee20000300800 */
[----:B------:R-:W-:-:S03]  /*f920*/  FADD R126, R125, R126 ;  /* 0x0000007e7d7e7221 */ /* 0x000fc60000000000 */
[----:B------:R-:W3:Y:S04]  /*f930*/  LDL.LU R120, [R1+0x4e4] ;  /* 0x0004e40001787983 */ /* 0x000ee80000300800 */
[----:B------:R-:W3:Y:S04]  /*f940*/  LDL.LU R121, [R1+0x4e0] ;  /* 0x0004e00001797983 */ /* 0x000ee80000300800 */
[----:B------:R0:W-:Y:S01]  /*f950*/  STL [R1+0x200], R122 ;  /* 0x0002007a01007387 */ /* 0x0001e20000100800 */
[----:B------:R-:W-:-:S01]  /*f960*/  FADD R150, R127, R150 ;  /* 0x000000967f967221 */ /* 0x000fc20000000000 */
[----:B------:R-:W-:Y:S01]  /*f970*/  FADD R146, R148, R146 ;  /* 0x0000009294927221 */ /* 0x000fe20000000000 */
[----:B------:R-:W-:-:S01]  /*f980*/  FADD R143, R144, R143 ;  /* 0x0000008f908f7221 */ /* 0x000fc20000000000 */
[----:B------:R-:W-:Y:S01]  /*f990*/  FADD R141, R142, R141 ;  /* 0x0000008d8e8d7221 */ /* 0x000fe20000000000 */
[----:B0-----:R-:W3:Y:S04]  /*f9a0*/  LDL.LU R122, [R1+0x4dc] ;  /* 0x0004dc00017a7983 */ /* 0x001ee80000300800 */
[----:B------:R-:W3:Y:S04]  /*f9b0*/  LDL.LU R123, [R1+0x4d8] ;  /* 0x0004d800017b7983 */ /* 0x000ee80000300800 */
[----:B------:R0:W-:Y:S01]  /*f9c0*/  STL [R1+0x204], R124 ;  /* 0x0002047c01007387 */ /* 0x0001e20000100800 */
[----:B------:R-:W-:-:S01]  /*f9d0*/  FADD R139, R140, R139 ;  /* 0x0000008b8c8b7221 */ /* 0x000fc20000000000 */
[----:B------:R-:W-:Y:S01]  /*f9e0*/  FADD R137, R138, R137 ;  /* 0x000000898a897221 */ /* 0x000fe20000000000 */
[----:B------:R-:W-:-:S01]  /*f9f0*/  FADD R135, R136, R135 ;  /* 0x0000008788877221 */ /* 0x000fc20000000000 */
[----:B0-----:R-:W3:Y:S04]  /*fa00*/  LDL.LU R124, [R1+0x4d4] ;  /* 0x0004d400017c7983 */ /* 0x001ee80000300800 */
[----:B------:R-:W3:Y:S04]  /*fa10*/  LDL.LU R125, [R1+0x4d0] ;  /* 0x0004d000017d7983 */ /* 0x000ee80000300800 */
[----:B------:R0:W-:Y:S01]  /*fa20*/  STL [R1+0x208], R126 ;  /* 0x0002087e01007387 */ /* 0x0001e20000100800 */
[----:B------:R-:W-:-:S01]  /*fa30*/  FADD R131, R133, R131 ;  /* 0x0000008385837221 */ /* 0x000fc20000000000 */
[----:B------:R-:W-:-:S02]  /*fa40*/  FADD R0, R129, R0 ;  /* 0x0000000081007221 */ /* 0x000fc40000000000 */
[----:B0-----:R-:W3:Y:S04]  /*fa50*/  LDL.LU R126, [R1+0x4cc] ;  /* 0x0004cc00017e7983 */ /* 0x001ee80000300800 */
[----:B------:R-:W3:Y:S04]  /*fa60*/  LDL.LU R127, [R1+0x4c8] ;  /* 0x0004c800017f7983 */ /* 0x000ee80000300800 */
[----:B------:R-:W-:Y:S04]  /*fa70*/  STL [R1+0x20c], R150 ;  /* 0x00020c9601007387 */ /* 0x000fe80000100800 */
[----:B------:R-:W-:Y:S04]  /*fa80*/  STL [R1+0x210], R146 ;  /* 0x0002109201007387 */ /* 0x000fe80000100800 */
[----:B------:R-:W-:Y:S04]  /*fa90*/  STL [R1+0x214], R143 ;  /* 0x0002148f01007387 */ /* 0x000fe80000100800 */
[----:B------:R-:W-:Y:S04]  /*faa0*/  STL [R1+0x218], R141 ;  /* 0x0002188d01007387 */ /* 0x000fe80000100800 */
[----:B------:R-:W-:Y:S04]  /*fab0*/  STL [R1+0x21c], R139 ;  /* 0x00021c8b01007387 */ /* 0x000fe80000100800 */
[----:B------:R-:W-:Y:S04]  /*fac0*/  STL [R1+0x220], R137 ;  /* 0x0002208901007387 */ /* 0x000fe80000100800 */
[----:B------:R-:W2:Y:S04]  /*fad0*/  LDL.LU R129, [R1+0x230] ;  /* 0x0002300001817983 */ /* 0x000ea80000300800 */
[----:B------:R-:W-:Y:S04]  /*fae0*/  STL [R1+0x224], R135 ;  /* 0x0002248701007387 */ /* 0x000fe80000100800 */
[----:B------:R0:W-:Y:S04]  /*faf0*/  STL [R1+0x228], R131 ;  /* 0x0002288301007387 */ /* 0x0001e80000100800 */
[----:B0-----:R-:W4:Y:S04]  /*fb00*/  LDL.LU R131, [R1+0x234] ;  /* 0x0002340001837983 */ /* 0x001f280000300800 */
[----:B------:R-:W3:Y:S04]  /*fb10*/  LDL.LU R133, [R1+0x238] ;  /* 0x0002380001857983 */ /* 0x000ee80000300800 */
[----:B------:R0:W-:Y:S04]  /*fb20*/  STL [R1+0x22c], R0 ;  /* 0x00022c0001007387 */ /* 0x0001e80000100800 */
        /* <DEDUP_REMOVED lines=13> */
[----:B0-----:R-:W3:Y:S01]  /*fc00*/  LDL.LU R0, [R1+0x270] ;  /* 0x0002700001007983 */ /* 0x001ee20000300800 */
[----:B--2---:R-:W-:-:S03]  /*fc10*/  FADD R129, R128, R129 ;  /* 0x0000008180817221 */ /* 0x004fc60000000000 */
[----:B------:R-:W2:Y:S04]  /*fc20*/  LDL.LU R128, [R1+0x4c4] ;  /* 0x0004c40001807983 */ /* 0x000ea80000300800 */
[----:B------:R0:W-:Y:S04]  /*fc30*/  STL [R1+0x230], R129 ;  /* 0x0002308101007387 */ /* 0x0001e80000100800 */
[----:B0-----:R-:W2:Y:S01]  /*fc40*/  LDL.LU R129, [R1+0x4c0] ;  /* 0x0004c00001817983 */ /* 0x001ea20000300800 */
[----:B----4-:R-:W-:-:S03]  /*fc50*/  FADD R131, R130, R131 ;  /* 0x0000008382837221 */ /* 0x010fc60000000000 */
[----:B------:R-:W4:Y:S01]  /*fc60*/  LDL.LU R130, [R1+0x4bc] ;  /* 0x0004bc0001827983 */ /* 0x000f220000300800 */
[----:B---3--:R-:W-:-:S03]  /*fc70*/  FADD R133, R132, R133 ;  /* 0x0000008584857221 */ /* 0x008fc60000000000 */
[----:B------:R0:W-:Y:S01]  /*fc80*/  STL [R1+0x234], R131 ;  /* 0x0002348301007387 */ /* 0x0001e20000100800 */
[----:B------:R-:W-:-:S03]  /*fc90*/  FADD R135, R134, R135 ;  /* 0x0000008786877221 */ /* 0x000fc60000000000 */
[----:B0-----:R-:W3:Y:S01]  /*fca0*/  LDL.LU R131, [R1+0x4b8] ;  /* 0x0004b80001837983 */ /* 0x001ee20000300800 */
[----:B------:R-:W-:-:S03]  /*fcb0*/  FADD R150, R151, R150 ;  /* 0x0000009697967221 */ /* 0x000fc60000000000 */
[----:B------:R-:W3:Y:S01]  /*fcc0*/  LDL.LU R132, [R1+0x4b4] ;  /* 0x0004b40001847983 */ /* 0x000ee20000300800 */
[----:B------:R-:W-:-:S03]  /*fcd0*/  FADD R148, R149, R148 ;  /* 0x0000009495947221 */ /* 0x000fc60000000000 */
[----:B------:R0:W-:Y:S01]  /*fce0*/  STL [R1+0x238], R133 ;  /* 0x0002388501007387 */ /* 0x0001e20000100800 */
[----:B------:R-:W-:-:S01]  /*fcf0*/  FADD R146, R147, R146 ;  /* 0x0000009293927221 */ /* 0x000fc20000000000 */
[----:B------:R-:W-:Y:S02]  /*fd00*/  FADD R144, R145, R144 ;  /* 0x0000009091907221 */ /* 0x000fe40000000000 */
[----:B0-----:R-:W3:Y:S01]  /*fd10*/  LDL.LU R133, [R1+0x4b0] ;  /* 0x0004b00001857983 */ /* 0x001ee20000300800 */
[----:B------:R-:W-:-:S03]  /*fd20*/  FADD R143, R24, R143 ;  /* 0x0000008f188f7221 */ /* 0x000fc60000000000 */
[----:B------:R-:W3:Y:S01]  /*fd30*/  LDL.LU R134, [R1+0x4ac] ;  /* 0x0004ac0001867983 */ /* 0x000ee20000300800 */
[----:B------:R-:W-:-:S03]  /*fd40*/  FADD R142, R25, R142 ;  /* 0x0000008e198e7221 */ /* 0x000fc60000000000 */
[----:B------:R0:W-:Y:S01]  /*fd50*/  STL [R1+0x23c], R135 ;  /* 0x00023c8701007387 */ /* 0x0001e20000100800 */
[----:B------:R-:W-:-:S01]  /*fd60*/  FADD R141, R26, R141 ;  /* 0x0000008d1a8d7221 */ /* 0x000fc20000000000 */
[----:B------:R-:W-:Y:S01]  /*fd70*/  FADD R140, R27, R140 ;  /* 0x0000008c1b8c7221 */ /* 0x000fe20000000000 */
[----:B------:R-:W-:-:S01]  /*fd80*/  FADD R139, R28, R139 ;  /* 0x0000008b1c8b7221 */ /* 0x000fc20000000000 */
[----:B0-----:R-:W3:Y:S01]  /*fd90*/  LDL.LU R135, [R1+0x4a8] ;  /* 0x0004a80001877983 */ /* 0x001ee20000300800 */
[----:B------:R-:W-:-:S03]  /*fda0*/  FADD R138, R29, R138 ;  /* 0x0000008a1d8a7221 */ /* 0x000fc60000000000 */
[----:B------:R0:W-:Y:S01]  /*fdb0*/  STL [R1+0x240], R150 ;  /* 0x0002409601007387 */ /* 0x0001e20000100800 */
[----:B------:R-:W-:-:S03]  /*fdc0*/  FADD R137, R30, R137 ;  /* 0x000000891e897221 */ /* 0x000fc60000000000 */
[----:B------:R1:W-:Y:S01]  /*fdd0*/  STL [R1+0x244], R148 ;  /* 0x0002449401007387 */ /* 0x0003e20000100800 */
[----:B------:R-:W-:-:S03]  /*fde0*/  FADD R136, R31, R136 ;  /* 0x000000881f887221 */ /* 0x000fc60000000000 */
[----:B------:R1:W-:Y:S01]  /*fdf0*/  STL [R1+0x248], R146 ;  /* 0x0002489201007387 */ /* 0x0003e20000100800 */
[----:B------:R-:W-:-:S03]  /*fe00*/  FADD R0, R32, R0 ;  /* 0x0000000020007221 */ /* 0x000fc60000000000 */
[----:B------:R1:W-:Y:S04]  /*fe10*/  STL [R1+0x24c], R144 ;  /* 0x00024c9001007387 */ /* 0x0003e80000100800 */
[----:B------:R1:W-:Y:S04]  /*fe20*/  STL [R1+0x250], R143 ;  /* 0x0002508f01007387 */ /* 0x0003e80000100800 */
[----:B------:R1:W-:Y:S04]  /*fe30*/  STL [R1+0x254], R142 ;  /* 0x0002548e01007387 */ /* 0x0003e80000100800 */
[----:B------:R1:W-:Y:S04]  /*fe40*/  STL [R1+0x258], R141 ;  /* 0x0002588d01007387 */ /* 0x0003e80000100800 */
[----:B------:R1:W-:Y:S04]  /*fe50*/  STL [R1+0x25c], R140 ;  /* 0x00025c8c01007387 */ /* 0x0003e80000100800 */
[----:B------:R1:W-:Y:S04]  /*fe60*/  STL [R1+0x260], R139 ;  /* 0x0002608b01007387 */ /* 0x0003e80000100800 */
[----:B------:R1:W-:Y:S04]  /*fe70*/  STL [R1+0x264], R138 ;  /* 0x0002648a01007387 */ /* 0x0003e80000100800 */
[----:B------:R-:W2:Y:S04]  /*fe80*/  LDL.LU R151, [R1+0x274] ;  /* 0x0002740001977983 */ /* 0x000ea80000300800 */
[----:B------:R1:W-:Y:S04]  /*fe90*/  STL [R1+0x268], R137 ;  /* 0x0002688901007387 */ /* 0x0003e80000100800 */
[----:B0-----:R-:W4:Y:S04]  /*fea0*/  LDL.LU R150, [R1+0x278] ;  /* 0x0002780001967983 */ /* 0x001f280000300800 */
[----:B------:R0:W-:Y:S04]  /*feb0*/  STL [R1+0x26c], R136 ;  /* 0x00026c8801007387 */ /* 0x0001e80000100800 */
[----:B------:R-:W3:Y:S04]  /*fec0*/  LDL.LU R149, [R1+0x27c] ;  /* 0x00027c0001957983 */ /* 0x000ee80000300800 */
[----:B------:R0:W-:Y:S04]  /*fed0*/  STL [R1+0x270], R0 ;  /* 0x0002700001007387 */ /* 0x0001e80000100800 */
[----:B-1----:R-:W3:Y:S04]  /*fee0*/  LDL.LU R148, [R1+0x280] ;  /* 0x0002800001947983 */ /* 0x002ee80000300800 */
        /* <DEDUP_REMOVED lines=11> */
[----:B0-----:R-:W3:Y:S04]  /*ffa0*/  LDL.LU R136, [R1+0x2b0] ;  /* 0x0002b00001887983 */ /* 0x001ee80000300800 */
[----:B------:R-:W3:Y:S01]  /*ffb0*/  LDL.LU R0, [R1+0x2b4] ;  /* 0x0002b40001007983 */ /* 0x000ee20000300800 */
[----:B--2---:R-:W-:-:S05]  /*ffc0*/  FADD R151, R33, R151 ;  /* 0x0000009721977221 */ /* 0x004fca0000000000 */
[----:B------:R0:W-:Y:S01]  /*ffd0*/  STL [R1+0x274], R151 ;  /* 0x0002749701007387 */ /* 0x0001e20000100800 */
[----:B----4-:R-:W-:-:S05]  /*ffe0*/  FADD R150, R34, R150 ;  /* 0x0000009622967221 */ /* 0x010fca0000000000 */
[----:B------:R1:W-:Y:S01]  /*fff0*/  STL [R1+0x278], R150 ;  /* 0x0002789601007387 */ /* 0x0003e20000100800 */
[----:B---3--:R-:W-:-:S05]  /*10000*/  FADD R149, R35, R149 ;  /* 0x0000009523957221 */ /* 0x008fca0000000000 */
[----:B------:R2:W-:Y:S01]  /*10010*/  STL [R1+0x27c], R149 ;  /* 0x00027c9501007387 */ /* 0x0005e20000100800 */
[----:B------:R-:W-:-:S01]  /*10020*/  FADD R148, R36, R148 ;  /* 0x0000009424947221 */ /* 0x000fc20000000000 */
[----:B------:R-:W-:-:S04]  /*10030*/  FADD R147, R37, R147 ;  /* 0x0000009325937221 */ /* 0x000fc80000000000 */
[----:B------:R3:W-:Y:S01]  /*10040*/  STL [R1+0x280], R148 ;  /* 0x0002809401007387 */ /* 0x0007e20000100800 */
[----:B------:R-:W-:-:S03]  /*10050*/  FADD R146, R38, R146 ;  /* 0x0000009226927221 */ /* 0x000fc60000000000 */
        /* <DEDUP_REMOVED lines=20> */
[----:B0-----:R-:W4:Y:S01]  /*101a0*/  LDL.LU R151, [R1+0x2b8] ;  /* 0x0002b80001977983 */ /* 0x001f220000300800 */
[----:B------:R-:W-:-:S03]  /*101b0*/  FADD R0, R49, R0 ;  /* 0x0000000031007221 */ /* 0x000fc60000000000 */
[----:B------:R0:W-:Y:S04]  /*101c0*/  STL [R1+0x2ac], R137 ;  /* 0x0002ac8901007387 */ /* 0x0001e80000100800 */
[----:B-1----:R-:W4:Y:S04]  /*101d0*/  LDL.LU R150, [R1+0x2bc] ;  /* 0x0002bc0001967983 */ /* 0x002f280000300800 */
[----:B------:R1:W-:Y:S04]  /*101e0*/  STL [R1+0x2b0], R136 ;  /* 0x0002b08801007387 */ /* 0x0003e80000100800 */
[----:B--2---:R-:W2:Y:S04]  /*101f0*/  LDL.LU R149, [R1+0x2c0] ;  /* 0x0002c00001957983 */ /* 0x004ea80000300800 */
[----:B------:R1:W-:Y:S04]  /*10200*/  STL [R1+0x2b4], R0 ;  /* 0x0002b40001007387 */ /* 0x0003e80000100800 */
[----:B---3--:R-:W3:Y:S04]  /*10210*/  LDL.LU R148, [R1+0x2c4] ;  /* 0x0002c40001947983 */ /* 0x008ee80000300800 */
[----:B----4-:R-:W4:Y:S04]  /*10220*/  LDL.LU R147, [R1+0x2c8] ;  /* 0x0002c80001937983 */ /* 0x010f280000300800 */
[----:B------:R-:W4:Y:S04]  /*10230*/  LDL.LU R146, [R1+0x2cc] ;  /* 0x0002cc0001927983 */ /* 0x000f280000300800 */
        /* <DEDUP_REMOVED lines=8> */
[----:B0-----:R-:W4:Y:S04]  /*102c0*/  LDL.LU R137, [R1+0x2f0] ;  /* 0x0002f00001897983 */ /* 0x001f280000300800 */
[----:B-1----:R-:W4:Y:S04]  /*102d0*/  LDL.LU R136, [R1+0x2f4] ;  /* 0x0002f40001887983 */ /* 0x002f280000300800 */
[----:B------:R-:W4:Y:S01]  /*102e0*/  LDL.LU R0, [R1+0x2f8] ;  /* 0x0002f80001007983 */ /* 0x000f220000300800 */
[----:B------:R-:W-:-:S01]  /*102f0*/  FADD R151, R50, R151 ;  /* 0x0000009732977221 */ /* 0x000fc20000000000 */
[----:B------:R-:W-:-:S04]  /*10300*/  FADD R150, R51, R150 ;  /* 0x0000009633967221 */ /* 0x000fc80000000000 */
[----:B------:R0:W-:Y:S01]  /*10310*/  STL [R1+0x2b8], R151 ;  /* 0x0002b89701007387 */ /* 0x0001e20000100800 */
[----:B--2---:R-:W-:-:S03]  /*10320*/  FADD R149, R52, R149 ;  /* 0x0000009534957221 */ /* 0x004fc60000000000 */
[----:B------:R1:W-:Y:S01]  /*10330*/  STL [R1+0x2bc], R150 ;  /* 0x0002bc9601007387 */ /* 0x0003e20000100800 */
[----:B---3--:R-:W-:-:S03]  /*10340*/  FADD R148, R53, R148 ;  /* 0x0000009435947221 */ /* 0x008fc60000000000 */
[----:B------:R2:W-:Y:S01]  /*10350*/  STL [R1+0x2c0], R149 ;  /* 0x0002c09501007387 */ /* 0x0005e20000100800 */
[----:B----4-:R-:W-:-:S03]  /*10360*/  FADD R147, R54, R147 ;  /* 0x0000009336937221 */ /* 0x010fc60000000000 */
        /* <DEDUP_REMOVED lines=198> */
[----:B------:R-:W-:Y:S01]  /*10fd0*/  STL [R1+0x3c8], R151 ;  /* 0x0003c89701007387 */ /* 0x000fe20000100800 */
[----:B--2---:R-:W-:-:S03]  /*10fe0*/  FADD R149, R120, R149 ;  /* 0x0000009578957221 */ /* 0x004fc60000000000 */
[----:B------:R-:W-:Y:S01]  /*10ff0*/  STL [R1+0x3cc], R150 ;  /* 0x0003cc9601007387 */ /* 0x000fe20000100800 */
[----:B---3--:R-:W-:-:S03]  /*11000*/  FADD R148, R121, R148 ;  /* 0x0000009479947221 */ /* 0x008fc60000000000 */
[----:B------:R-:W-:Y:S01]  /*11010*/  STL [R1+0x3d0], R149 ;  /* 0x0003d09501007387 */ /* 0x000fe20000100800 */
[----:B----4-:R-:W-:-:S03]  /*11020*/  FADD R147, R122, R147 ;  /* 0x000000937a937221 */ /* 0x010fc60000000000 */
[----:B------:R-:W-:Y:S01]  /*11030*/  STL [R1+0x3d4], R148 ;  /* 0x0003d49401007387 */ /* 0x000fe20000100800 */
[----:B------:R-:W-:-:S03]  /*11040*/  FADD R146, R123, R146 ;  /* 0x000000927b927221 */ /* 0x000fc60000000000 */
        /* <DEDUP_REMOVED lines=17> */
[----:B------:R-:W-:-:S01]  /*11160*/  FADD R137, R132, R137 ;  /* 0x0000008984897221 */ /* 0x000fc20000000000 */
[----:B------:R-:W-:Y:S02]  /*11170*/  FADD R136, R133, R136 ;  /* 0x0000008885887221 */ /* 0x000fe40000000000 */
[----:B------:R-:W-:Y:S04]  /*11180*/  STL [R1+0x3fc], R138 ;  /* 0x0003fc8a01007387 */ /* 0x000fe80000100800 */
[----:B------:R0:W-:Y:S04]  /*11190*/  STL [R1+0x404], R136 ;  /* 0x0004048801007387 */ /* 0x0001e80000100800 */
[----:B------:R1:W-:Y:S04]  /*111a0*/  STL [R1+0x400], R137 ;  /* 0x0004008901007387 */ /* 0x0003e80000100800 */
[----:B0-----:R-:W2:Y:S01]  /*111b0*/  LDL.LU R136, [R1+0x40c] ;  /* 0x00040c0001887983 */ /* 0x001ea20000300800 */
[----:B------:R-:W-:-:S03]  /*111c0*/  FADD R0, R134, R0 ;  /* 0x0000000086007221 */ /* 0x000fc60000000000 */
[----:B-1----:R-:W3:Y:S04]  /*111d0*/  LDL.LU R137, [R1+0x410] ;  /* 0x0004100001897983 */ /* 0x002ee80000300800 */
[----:B------:R-:W4:Y:S04]  /*111e0*/  LDL.LU R138, [R1+0x414] ;  /* 0x00041400018a7983 */ /* 0x000f280000300800 */
[----:B------:R0:W-:Y:S04]  /*111f0*/  STL [R1+0x408], R0 ;  /* 0x0004080001007387 */ /* 0x0001e80000100800 */
        /* <DEDUP_REMOVED lines=13> */
[----:B0-----:R-:W4:Y:S01]  /*112d0*/  LDL.LU R0, [R1+0x44c] ;  /* 0x00044c0001007983 */ /* 0x001f220000300800 */
[----:B--2---:R-:W-:-:S05]  /*112e0*/  FADD R136, R135, R136 ;  /* 0x0000008887887221 */ /* 0x004fca0000000000 */
[----:B------:R0:W-:Y:S04]  /*112f0*/  STL [R1+0x40c], R136 ;  /* 0x00040c8801007387 */ /* 0x0001e80000100800 */
[----:B0-----:R-:W3:Y:S02]  /*11300*/  LDL.LU R136, [R1+0x4a4] ;  /* 0x0004a40001887983 */ /* 0x001ee40000300800 */
[----:B---3--:R-:W-:-:S05]  /*11310*/  FADD R137, R136, R137 ;  /* 0x0000008988897221 */ /* 0x008fca0000000000 */
[----:B------:R0:W-:Y:S04]  /*11320*/  STL [R1+0x410], R137 ;  /* 0x0004108901007387 */ /* 0x0001e80000100800 */
[----:B0-----:R-:W4:Y:S02]  /*11330*/  LDL.LU R137, [R1+0x4a0] ;  /* 0x0004a00001897983 */ /* 0x001f240000300800 */
[----:B----4-:R-:W-:-:S05]  /*11340*/  FADD R138, R137, R138 ;  /* 0x0000008a898a7221 */ /* 0x010fca0000000000 */
[----:B------:R0:W-:Y:S04]  /*11350*/  STL [R1+0x414], R138 ;  /* 0x0004148a01007387 */ /* 0x0001e80000100800 */
[----:B0-----:R-:W2:Y:S02]  /*11360*/  LDL.LU R138, [R1+0x49c] ;  /* 0x00049c00018a7983 */ /* 0x001ea40000300800 */
[----:B--2---:R-:W-:-:S05]  /*11370*/  FADD R139, R138, R139 ;  /* 0x0000008b8a8b7221 */ /* 0x004fca0000000000 */
        /* <DEDUP_REMOVED lines=37> */
[----:B0-----:R-:W2:Y:S01]  /*115d0*/  LDL.LU R151, [R1+0x468] ;  /* 0x0004680001977983 */ /* 0x001ea20000300800 */
[----:B------:R-:W-:Y:S01]  /*115e0*/  UMOV UR6, URZ ;  /* 0x0000003f00067c82 */ /* 0x000fe20008000000 */
[----:B--2---:R-:W-:-:S05]  /*115f0*/  FADD R0, R0, R151 ;  /* 0x0000009700007221 */ /* 0x004fca0000000000 */
[----:B------:R0:W-:Y:S02]  /*11600*/  STL [R1+0x44c], R0 ;  /* 0x00044c0001007387 */ /* 0x0001e40000100800 */
.L_x_24:
[----:B------:R-:W-:Y:S05]  /*11610*/  @!P1 BRA `(.L_x_25) ;  /* 0x0000000000049947 */ /* 0x000fea0003800000 */
[----:B------:R-:W-:Y:S01]  /*11620*/  BPT.TRAP 0x1 ;  /* 0x000000040000795c */ /* 0x000fe20000300000 */
.L_x_25:
[----:B------:R-:W-:Y:S02]  /*11630*/  UISETP.GT.U32.AND UP0, UPT, UR13, 0x1, UPT ;  /* 0x000000010d00788c */ /* 0x000fe4000bf04070 */
[----:B------:R-:W-:-:S04]  /*11640*/  ULEA UR8, UR25, UR12, 0x3 ;  /* 0x0000000c19087291 */ /* 0x000fc8000f8e183f */
[----:B------:R-:W-:Y:S01]  /*11650*/  UIADD3 UR8, UR8, 0x30, URZ ;  /* 0x0000003008087890 */ /* 0x000fe2000fffe03f */
[----:B------:R-:W-:-:S03]  /*11660*/  PLOP3.LUT P0, PT, PT, PT, UP0, 0x80, 0x0 ;  /* 0x000000000000781c */ /* 0x000fc60003f0f008 */
[----:B------:R-:W-:-:S09]  /*11670*/  UPRMT UR8, URZ, 0x654, UR8 ;  /* 0x000006543f087896 */ /* 0x000fd20008000008 */
[----:B------:R-:W-:Y:S01]  /*11680*/  SYNCS.ARRIVE.TRANS64.RED.A1T0 RZ, [UR8], RZ ;  /* 0x000000ffffff79a7 */ /* 0x000fe20008100408 */
[----:B------:R-:W-:Y:S05]  /*11690*/  @P0 BRA `(.L_x_26) ;  /* 0x0000000000040947 */ /* 0x000fea0003800000 */
[----:B------:R-:W-:Y:S01]  /*116a0*/  BPT.TRAP 0x1 ;  /* 0x000000040000795c */ /* 0x000fe20000300000 */
.L_x_26:
[----:B------:R-:W-:Y:S02]  /*116b0*/  UISETP.GT.AND UP2, UPT, UR26, 0x1, UPT ;  /* 0x000000011a00788c */ /* 0x000fe4000bf44270 */
[----:B------:R-:W-:Y:S02]  /*116c0*/  UIADD3 UR23, UR23, 0x1, URZ ;  /* 0x0000000117177890 */ /* 0x000fe4000fffe03f */
[----:B------:R-:W-:Y:S02]  /*116d0*/  UIADD3 UR25, UR25, 0x1, URZ ;  /* 0x0000000119197890 */ /* 0x000fe4000fffe03f */
[----:B------:R-:W-:Y:S01]  /*116e0*/  PLOP3.LUT P0, PT, PT, PT, UP2, 0x80, 0x0 ;  /* 0x000000000000781c */ /* 0x000fe20003f0f028 */
[----:B------:R-:W-:Y:S02]  /*116f0*/  UISETP.NE.AND UP0, UPT, UR23, 0x6, UPT ;  /* 0x000000061700788c */ /* 0x000fe4000bf05270 */
[----:B------:R-:W-:Y:S02]  /*11700*/  UIADD3 UR16, UR26, -0x1, URZ ;  /* 0xffffffff1a107890 */ /* 0x000fe4000fffe03f */
[----:B------:R-:W-:-:S02]  /*11710*/  USEL UR8, URZ, 0x1, UP0 ;  /* 0x000000013f087887 */ /* 0x000fc40008000000 */
[----:B------:R-:W-:Y:S02]  /*11720*/  UISETP.NE.AND UP1, UPT, UR25, 0x6, UPT ;  /* 0x000000061900788c */ /* 0x000fe4000bf25270 */
[----:B------:R-:W-:Y:S02]  /*11730*/  ULOP3.LUT UR24, UR24, UR8, URZ, 0x3c, !UPT ;  /* 0x0000000818187292 */ /* 0x000fe4000f8e3c3f */
[----:B------:R-:W-:Y:S02]  /*11740*/  USEL UR23, UR23, URZ, UP0 ;  /* 0x0000003f17177287 */ /* 0x000fe40008000000 */
[----:B------:R-:W-:Y:S01]  /*11750*/  USEL UR25, UR25, URZ, UP1 ;  /* 0x0000003f19197287 */ /* 0x000fe20008800000 */
[----:B------:R-:W-:Y:S01]  /*11760*/  UMOV UR8, 0x1 ;  /* 0x0000000100087882 */ /* 0x000fe20000000000 */
[----:B------:R-:W-:Y:S01]  /*11770*/  UMOV UR26, UR16 ;  /* 0x00000010001a7c82 */ /* 0x000fe20008000000 */
[----:B------:R-:W-:Y:S09]  /*11780*/  @P0 BRA `(.L_x_27) ;  /* 0xffffff7400840947 */ /* 0x000ff2000383ffff */
.L_x_19:
[----:B------:R-:W-:-:S04]  /*11790*/  UISETP.NE.AND UP0, UPT, UR6, URZ, UPT ;  /* 0x0000003f0600728c */ /* 0x000fc8000bf05270 */
[----:B------:R-:W-:-:S06]  /*117a0*/  USEL UR6, URZ, 0x1, !UP0 ;  /* 0x000000013f067887 */ /* 0x000fcc000c000000 */
[----:B------:R-:W-:-:S13]  /*117b0*/  ISETP.NE.AND P0, PT, RZ, UR6, PT ;  /* 0x00000006ff007c0c */ /* 0x000fda000bf05270 */
[----:B------:R-:W-:Y:S05]  /*117c0*/  @!P0 BRA `(.L_x_28) ;  /* 0x0000003800188947 */ /* 0x000fea0003800000 */
[----:B------:R1:W-:Y:S04]  /*117d0*/  STL [R1+0x620], R41 ;  /* 0x0006202901007387 */ /* 0x0003e80000100800 */
[----:B-1----:R-:W3:Y:S04]  /*117e0*/  LDL.LU R41, [R1] ;  /* 0x0000000001297983 */ /* 0x002ee80000300800 */
[----:B------:R1:W-:Y:S04]  /*117f0*/  STL [R1+0x61c], R42 ;  /* 0x00061c2a01007387 */ /* 0x0003e80000100800 */
[----:B-1----:R-:W4:Y:S04]  /*11800*/  LDL.LU R42, [R1+0x4] ;  /* 0x00000400012a7983 */ /* 0x002f280000300800 */
[----:B------:R1:W-:Y:S04]  /*11810*/  STL [R1+0x618], R43 ;  /* 0x0006182b01007387 */ /* 0x0003e80000100800 */
[----:B-1----:R-:W2:Y:S04]  /*11820*/  LDL.LU R43, [R1+0x8] ;  /* 0x00000800012b7983 */ /* 0x002ea80000300800 */
        /* <DEDUP_REMOVED lines=146> */
[----:B0-----:R-:W2:Y:S04]  /*12150*/  LDL.LU R0, [R1+0x204] ;  /* 0x0002040001007983 */ /* 0x001ea80000300800 */
[----:B------:R0:W-:Y:S04]  /*12160*/  STL [R1+0x4f0], R117 ;  /* 0x0004f07501007387 */ /* 0x0001e80000100800 */
        /* <DEDUP_REMOVED lines=68> */
[----:B0-----:R-:W2:Y:S01]  /*125b0*/  LDL.LU R151, [R1+0x130] ;  /* 0x0001300001977983 */ /* 0x001ea20000300800 */
[----:B---3-5:R-:W-:Y:S01]  /*125c0*/  FADD R2, R41, R2 ;  /* 0x0000000229027221 */ /* 0x028fe20000000000 */
[----:B----4-:R-:W-:Y:S01]  /*125d0*/  FADD R3, R42, R3 ;  /* 0x000000032a037221 */ /* 0x010fe20000000000 */
[----:B--2---:R-:W-:Y:S01]  /*125e0*/  FADD R4, R43, R4 ;  /* 0x000000042b047221 */ /* 0x004fe20000000000 */
[----:B------:R-:W2:Y:S01]  /*125f0*/  LDL.LU R41, [R1+0x620] ;  /* 0x0006200001297983 */ /* 0x000ea20000300800 */
[----:B------:R-:W-:Y:S01]  /*12600*/  FADD R5, R44, R5 ;  /* 0x000000052c057221 */ /* 0x000fe20000000000 */
[----:B------:R-:W-:-:S02]  /*12610*/  FADD R6, R45, R6 ;  /* 0x000000062d067221 */ /* 0x000fc40000000000 */
[----:B------:R-:W3:Y:S01]  /*12620*/  LDL.LU R42, [R1+0x61c] ;  /* 0x00061c00012a7983 */ /* 0x000ee20000300800 */
[----:B------:R-:W-:-:S03]  /*12630*/  FADD R7, R46, R7 ;  /* 0x000000072e077221 */ /* 0x000fc60000000000 */
[----:B------:R-:W4:Y:S01]  /*12640*/  LDL.LU R43, [R1+0x618] ;  /* 0x00061800012b7983 */ /* 0x000f220000300800 */
[----:B------:R-:W-:-:S03]  /*12650*/  FADD R8, R47, R8 ;  /* 0x000000082f087221 */ /* 0x000fc60000000000 */
[----:B------:R-:W2:Y:S01]  /*12660*/  LDL.LU R44, [R1+0x614] ;  /* 0x00061400012c7983 */ /* 0x000ea20000300800 */
[----:B------:R-:W-:-:S03]  /*12670*/  FADD R9, R48, R9 ;  /* 0x0000000930097221 */ /* 0x000fc60000000000 */
        /* <DEDUP_REMOVED lines=133> */
[----:B------:R-:W-:Y:S01]  /*12ed0*/  FADD R204, R115, R204 ;  /* 0x000000cc73cc7221 */ /* 0x000fe20000000000 */
[----:B------:R-:W-:Y:S02]  /*12ee0*/  FADD R118, R119, R118 ;  /* 0x0000007677767221 */ /* 0x000fe40000000000 */
[----:B------:R-:W2:Y:S01]  /*12ef0*/  LDL.LU R112, [R1+0x504] ;  /* 0x0005040001707983 */ /* 0x000ea20000300800 */
[----:B------:R-:W-:-:S03]  /*12f00*/  FADD R205, R116, R205 ;  /* 0x000000cd74cd7221 */ /* 0x000fc60000000000 */
[----:B------:R-:W2:Y:S01]  /*12f10*/  LDL.LU R113, [R1+0x500] ;  /* 0x0005000001717983 */ /* 0x000ea20000300800 */
[----:B------:R-:W-:-:S03]  /*12f20*/  FADD R0, R117, R0 ;  /* 0x0000000075007221 */ /* 0x000fc60000000000 */
[----:B------:R-:W2:Y:S01]  /*12f30*/  LDL.LU R114, [R1+0x4fc] ;  /* 0x0004fc0001727983 */ /* 0x000ea20000300800 */
[----:B------:R-:W-:-:S03]  /*12f40*/  FADD R208, R149, R208 ;  /* 0x000000d095d07221 */ /* 0x000fc60000000000 */
[----:B------:R-:W2:Y:S04]  /*12f50*/  LDL.LU R115, [R1+0x4f8] ;  /* 0x0004f80001737983 */ /* 0x000ea80000300800 */
[----:B------:R-:W2:Y:S01]  /*12f60*/  LDL.LU R116, [R1+0x4f4] ;  /* 0x0004f40001747983 */ /* 0x000ea20000300800 */
[----:B------:R-:W-:Y:S01]  /*12f70*/  FADD R207, R150, R207 ;  /* 0x000000cf96cf7221 */ /* 0x000fe20000000000 */
[----:B------:R-:W-:Y:S01]  /*12f80*/  FADD R206, R151, R206 ;  /* 0x000000ce97ce7221 */ /* 0x000fe20000000000 */
[----:B------:R-:W-:Y:S01]  /*12f90*/  FADD R237, R120, R237 ;  /* 0x000000ed78ed7221 */ /* 0x000fe20000000000 */
[----:B------:R-:W3:Y:S01]  /*12fa0*/  LDL.LU R117, [R1+0x1b8] ;  /* 0x0001b80001757983 */ /* 0x000ee20000300800 */
[----:B------:R-:W-:Y:S01]  /*12fb0*/  FADD R236, R121, R236 ;  /* 0x000000ec79ec7221 */ /* 0x000fe20000000000 */
[----:B------:R-:W-:Y:S01]  /*12fc0*/  FADD R235, R122, R235 ;  /* 0x000000eb7aeb7221 */ /* 0x000fe20000000000 */
[----:B------:R-:W-:Y:S01]  /*12fd0*/  FADD R234, R123, R234 ;  /* 0x000000ea7bea7221 */ /* 0x000fe20000000000 */
[----:B------:R-:W3:Y:S01]  /*12fe0*/  LDL.LU R149, [R1+0x208] ;  /* 0x0002080001957983 */ /* 0x000ee20000300800 */
[----:B------:R-:W-:Y:S01]  /*12ff0*/  FADD R233, R124, R233 ;  /* 0x000000e97ce97221 */ /* 0x000fe20000000000 */
[----:B------:R-:W-:Y:S01]  /*13000*/  FADD R232, R125, R232 ;  /* 0x000000e87de87221 */ /* 0x000fe20000000000 */
[----:B------:R-:W-:Y:S01]  /*13010*/  FADD R231, R126, R231 ;  /* 0x000000e77ee77221 */ /* 0x000fe20000000000 */
[----:B------:R0:W-:Y:S01]  /*13020*/  STL [R1+0x200], R118 ;  /* 0x0002007601007387 */ /* 0x0001e20000100800 */
[----:B------:R-:W-:Y:S01]  /*13030*/  FADD R230, R127, R230 ;  /* 0x000000e67fe67221 */ /* 0x000fe20000000000 */
        /* <DEDUP_REMOVED lines=8> */
[----:B0-----:R-:W4:Y:S01]  /*130c0*/  LDL.LU R118, [R1+0x1bc] ;  /* 0x0001bc0001767983 */ /* 0x001f220000300800 */
[----:B------:R-:W-:Y:S01]  /*130d0*/  FADD R215, R142, R215 ;  /* 0x000000d78ed77221 */ /* 0x000fe20000000000 */
[----:B------:R-:W-:Y:S01]  /*130e0*/  FADD R224, R133, R224 ;  /* 0x000000e085e07221 */ /* 0x000fe20000000000 */
[----:B------:R-:W-:Y:S01]  /*130f0*/  FADD R214, R143, R214 ;  /* 0x000000d68fd67221 */ /* 0x000fe20000000000 */
[----:B------:R0:W-:Y:S01]  /*13100*/  STL [R1+0x204], R0 ;  /* 0x0002040001007387 */ /* 0x0001e20000100800 */
[----:B------:R-:W-:Y:S01]  /*13110*/  FADD R223, R134, R223 ;  /* 0x000000df86df7221 */ /* 0x000fe20000000000 */
[----:B------:R-:W-:Y:S01]  /*13120*/  FADD R213, R144, R213 ;  /* 0x000000d590d57221 */ /* 0x000fe20000000000 */
[----:B------:R-:W-:Y:S01]  /*13130*/  FADD R222, R135, R222 ;  /* 0x000000de87de7221 */ /* 0x000fe20000000000 */
[----:B------:R-:W4:Y:S01]  /*13140*/  LDL.LU R150, [R1+0x20c] ;  /* 0x00020c0001967983 */ /* 0x000f220000300800 */
[----:B------:R-:W-:Y:S01]  /*13150*/  FADD R212, R145, R212 ;  /* 0x000000d491d47221 */ /* 0x000fe20000000000 */
[----:B------:R-:W-:Y:S01]  /*13160*/  FADD R221, R136, R221 ;  /* 0x000000dd88dd7221 */ /* 0x000fe20000000000 */
[----:B------:R-:W-:Y:S01]  /*13170*/  FADD R211, R146, R211 ;  /* 0x000000d392d37221 */ /* 0x000fe20000000000 */
[----:B------:R-:W2:Y:S01]  /*13180*/  LDL.LU R119, [R1+0x1c0] ;  /* 0x0001c00001777983 */ /* 0x000ea20000300800 */
[----:B------:R-:W-:Y:S01]  /*13190*/  FADD R220, R137, R220 ;  /* 0x000000dc89dc7221 */ /* 0x000fe20000000000 */
[----:B------:R-:W-:Y:S01]  /*131a0*/  FADD R210, R147, R210 ;  /* 0x000000d293d27221 */ /* 0x000fe20000000000 */
[----:B------:R-:W-:Y:S01]  /*131b0*/  FADD R219, R138, R219 ;  /* 0x000000db8adb7221 */ /* 0x000fe20000000000 */
[----:B------:R-:W2:Y:S01]  /*131c0*/  LDL.LU R151, [R1+0x210] ;  /* 0x0002100001977983 */ /* 0x000ea20000300800 */
[----:B------:R-:W-:-:S03]  /*131d0*/  FADD R209, R148, R209 ;  /* 0x000000d194d17221 */ /* 0x000fc60000000000 */
[----:B------:R-:W2:Y:S04]  /*131e0*/  LDL.LU R120, [R1+0x1c4] ;  /* 0x0001c40001787983 */ /* 0x000ea80000300800 */
[----:B0-----:R-:W2:Y:S04]  /*131f0*/  LDL.LU R0, [R1+0x214] ;  /* 0x0002140001007983 */ /* 0x001ea80000300800 */
        /* <DEDUP_REMOVED lines=28> */
[----:B---3--:R-:W-:-:S03]  /*133c0*/  FADD R149, R117, R149 ;  /* 0x0000009575957221 */ /* 0x008fc60000000000 */
[----:B------:R-:W3:Y:S04]  /*133d0*/  LDL.LU R117, [R1+0x4f0] ;  /* 0x0004f00001757983 */ /* 0x000ee80000300800 */
[----:B------:R0:W-:Y:S04]  /*133e0*/  STL [R1+0x208], R149 ;  /* 0x0002089501007387 */ /* 0x0001e80000100800 */
[----:B0-----:R-:W3:Y:S01]  /*133f0*/  LDL.LU R149, [R1+0x250] ;  /* 0x0002500001957983 */ /* 0x001ee20000300800 */
[----:B----4-:R-:W-:-:S03]  /*13400*/  FADD R150, R118, R150 ;  /* 0x0000009676967221 */ /* 0x010fc60000000000 */
[----:B------:R-:W4:Y:S04]  /*13410*/  LDL.LU R118, [R1+0x4ec] ;  /* 0x0004ec0001767983 */ /* 0x000f280000300800 */
[----:B------:R0:W-:Y:S01]  /*13420*/  STL [R1+0x20c], R150 ;  /* 0x00020c9601007387 */ /* 0x0001e20000100800 */
[----:B--2---:R-:W-:-:S03]  /*13430*/  FADD R151, R119, R151 ;  /* 0x0000009777977221 */ /* 0x004fc60000000000 */
[----:B0-----:R-:W2:Y:S04]  /*13440*/  LDL.LU R150, [R1+0x254] ;  /* 0x0002540001967983 */ /* 0x001ea80000300800 */
[----:B------:R-:W4:Y:S04]  /*13450*/  LDL.LU R119, [R1+0x4e8] ;  /* 0x0004e80001777983 */ /* 0x000f280000300800 */
[----:B------:R0:W-:Y:S04]  /*13460*/  STL [R1+0x210], R151 ;  /* 0x0002109701007387 */ /* 0x0001e80000100800 */
[----:B0-----:R-:W4:Y:S01]  /*13470*/  LDL.LU R151, [R1+0x258] ;  /* 0x0002580001977983 */ /* 0x001f220000300800 */
[----:B------:R-:W-:Y:S01]  /*13480*/  FADD R0, R120, R0 ;  /* 0x0000000078007221 */ /* 0x000fe20000000000 */
[----:B------:R-:W-:-:S02]  /*13490*/  FADD R122, R121, R122 ;  /* 0x0000007a797a7221 */ /* 0x000fc40000000000 */
[----:B------:R-:W4:Y:S01]  /*134a0*/  LDL.LU R120, [R1+0x4e4] ;  /* 0x0004e40001787983 */ /* 0x000f220000300800 */
[----:B------:R-:W-:-:S03]  /*134b0*/  FADD R124, R123, R124 ;  /* 0x0000007c7b7c7221 */ /* 0x000fc60000000000 */
[----:B------:R0:W-:Y:S01]  /*134c0*/  STL [R1+0x214], R0 ;  /* 0x0002140001007387 */ /* 0x0001e20000100800 */
[----:B------:R-:W-:-:S03]  /*134d0*/  FADD R126, R125, R126 ;  /* 0x0000007e7d7e7221 */ /* 0x000fc60000000000 */
[----:B0-----:R-:W4:Y:S04]  /*134e0*/  LDL.LU R0, [R1+0x25c] ;  /* 0x00025c0001007983 */ /* 0x001f280000300800 */
[----:B------:R-:W4:Y:S04]  /*134f0*/  LDL.LU R121, [R1+0x4e0] ;  /* 0x0004e00001797983 */ /* 0x000f280000300800 */
[----:B------:R0:W-:Y:S01]  /*13500*/  STL [R1+0x218], R122 ;  /* 0x0002187a01007387 */ /* 0x0001e20000100800 */
[----:B------:R-:W-:Y:S01]  /*13510*/  FADD R128, R127, R128 ;  /* 0x000000807f807221 */ /* 0x000fe20000000000 */
[----:B------:R-:W-:-:S02]  /*13520*/  FADD R139, R129, R139 ;  /* 0x0000008b818b7221 */ /* 0x000fc40000000000 */
[----:B0-----:R-:W4:Y:S04]  /*13530*/  LDL.LU R122, [R1+0x4dc] ;  /* 0x0004dc00017a7983 */ /* 0x001f280000300800 */
[----:B------:R-:W4:Y:S04]  /*13540*/  LDL.LU R123, [R1+0x4d8] ;  /* 0x0004d800017b7983 */ /* 0x000f280000300800 */
[----:B------:R0:W-:Y:S01]  /*13550*/  STL [R1+0x21c], R124 ;  /* 0x00021c7c01007387 */ /* 0x0001e20000100800 */
[----:B------:R-:W-:-:S03]  /*13560*/  FADD R140, R130, R140 ;  /* 0x0000008c828c7221 */ /* 0x000fc60000000000 */
        /* <DEDUP_REMOVED lines=34> */
[----:B------:R0:W-:Y:S04]  /*13790*/  STL [R1+0x240], R145 ;  /* 0x0002409101007387 */ /* 0x0001e80000100800 */
[----:B0-----:R-:W4:Y:S04]  /*137a0*/  LDL.LU R145, [R1+0x278] ;  /* 0x0002780001917983 */ /* 0x001f280000300800 */
[----:B------:R-:W4:Y:S04]  /*137b0*/  LDL.LU R136, [R1+0x4a4] ;  /* 0x0004a40001887983 */ /* 0x000f280000300800 */
[----:B------:R0:W-:Y:S04]  /*137c0*/  STL [R1+0x244], R146 ;  /* 0x0002449201007387 */ /* 0x0001e80000100800 */
[----:B0-----:R-:W4:Y:S04]  /*137d0*/  LDL.LU R146, [R1+0x27c] ;  /* 0x00027c0001927983 */ /* 0x001f280000300800 */
[----:B------:R-:W4:Y:S04]  /*137e0*/  LDL.LU R137, [R1+0x4a0] ;  /* 0x0004a00001897983 */ /* 0x000f280000300800 */
[----:B------:R0:W-:Y:S04]  /*137f0*/  STL [R1+0x248], R147 ;  /* 0x0002489301007387 */ /* 0x0001e80000100800 */
[----:B0-----:R-:W4:Y:S04]  /*13800*/  LDL.LU R147, [R1+0x280] ;  /* 0x0002800001937983 */ /* 0x001f280000300800 */
[----:B------:R-:W4:Y:S01]  /*13810*/  LDL.LU R138, [R1+0x49c] ;  /* 0x00049c00018a7983 */ /* 0x000f220000300800 */
[----:B---3--:R-:W-:-:S03]  /*13820*/  FADD R149, R24, R149 ;  /* 0x0000009518957221 */ /* 0x008fc60000000000 */
[----:B------:R0:W-:Y:S04]  /*13830*/  STL [R1+0x24c], R148 ;  /* 0x00024c9401007387 */ /* 0x0001e80000100800 */
[----:B0-----:R-:W3:Y:S04]  /*13840*/  LDL.LU R148, [R1+0x284] ;  /* 0x0002840001947983 */ /* 0x001ee80000300800 */
[----:B------:R0:W-:Y:S01]  /*13850*/  STL [R1+0x250], R149 ;  /* 0x0002509501007387 */ /* 0x0001e20000100800 */
[----:B--2---:R-:W-:-:S03]  /*13860*/  FADD R150, R25, R150 ;  /* 0x0000009619967221 */ /* 0x004fc60000000000 */
[----:B0-----:R-:W2:Y:S04]  /*13870*/  LDL.LU R149, [R1+0x288] ;  /* 0x0002880001957983 */ /* 0x001ea80000300800 */
[----:B------:R0:W-:Y:S04]  /*13880*/  STL [R1+0x254], R150 ;  /* 0x0002549601007387 */ /* 0x0001e80000100800 */
[----:B0-----:R-:W2:Y:S01]  /*13890*/  LDL.LU R150, [R1+0x28c] ;  /* 0x00028c0001967983 */ /* 0x001ea20000300800 */
[----:B----4-:R-:W-:-:S05]  /*138a0*/  FADD R151, R26, R151 ;  /* 0x000000971a977221 */ /* 0x010fca0000000000 */
[----:B------:R0:W-:Y:S04]  /*138b0*/  STL [R1+0x258], R151 ;  /* 0x0002589701007387 */ /* 0x0001e80000100800 */
[----:B0-----:R-:W4:Y:S01]  /*138c0*/  LDL.LU R151, [R1+0x290] ;  /* 0x0002900001977983 */ /* 0x001f220000300800 */
[----:B------:R-:W-:-:S03]  /*138d0*/  FADD R0, R27, R0 ;  /* 0x000000001b007221 */ /* 0x000fc60000000000 */
[----:B------:R-:W4:Y:S04]  /*138e0*/  LDL.LU R27, [R1+0x2c8] ;  /* 0x0002c800011b7983 */ /* 0x000f280000300800 */
[----:B------:R-:W4:Y:S04]  /*138f0*/  LDL.LU R26, [R1+0x2cc] ;  /* 0x0002cc00011a7983 */ /* 0x000f280000300800 */
[----:B------:R-:W4:Y:S04]  /*13900*/  LDL.LU R25, [R1+0x2d0] ;  /* 0x0002d00001197983 */ /* 0x000f280000300800 */
[----:B------:R0:W-:Y:S04]  /*13910*/  STL [R1+0x25c], R0 ;  /* 0x00025c0001007387 */ /* 0x0001e80000100800 */
[----:B------:R-:W4:Y:S04]  /*13920*/  LDL.LU R24, [R1+0x2d4] ;  /* 0x0002d40001187983 */ /* 0x000f280000300800 */
[----:B0-----:R-:W4:Y:S01]  /*13930*/  LDL.LU R0, [R1+0x2d8] ;  /* 0x0002d80001007983 */ /* 0x001f220000300800 */
[----:B------:R-:W-:-:S05]  /*13940*/  FADD R139, R28, R139 ;  /* 0x0000008b1c8b7221 */ /* 0x000fca0000000000 */
[----:B------:R0:W-:Y:S04]  /*13950*/  STL [R1+0x260], R139 ;  /* 0x0002608b01007387 */ /* 0x0001e80000100800 */
[----:B0-----:R-:W4:Y:S01]  /*13960*/  LDL.LU R139, [R1+0x498] ;  /* 0x00049800018b7983 */ /* 0x001f220000300800 */
[----:B------:R-:W-:-:S03]  /*13970*/  FADD R140, R29, R140 ;  /* 0x0000008c1d8c7221 */ /* 0x000fc60000000000 */
[----:B------:R-:W4:Y:S04]  /*13980*/  LDL.LU R28, [R1+0x2c4] ;  /* 0x0002c400011c7983 */ /* 0x000f280000300800 */
        /* <DEDUP_REMOVED lines=30> */
[----:B---3--:R-:W-:-:S03]  /*13b70*/  FADD R148, R37, R148 ;  /* 0x0000009425947221 */ /* 0x008fc60000000000 */
[----:B------:R-:W3:Y:S04]  /*13b80*/  LDL.LU R36, [R1+0x2a4] ;  /* 0x0002a40001247983 */ /* 0x000ee80000300800 */
[----:B------:R0:W-:Y:S01]  /*13b90*/  STL [R1+0x284], R148 ;  /* 0x0002849401007387 */ /* 0x0001e20000100800 */
[----:B--2---:R-:W-:-:S03]  /*13ba0*/  FADD R149, R38, R149 ;  /* 0x0000009526957221 */ /* 0x004fc60000000000 */
[----:B0-----:R-:W2:Y:S04]  /*13bb0*/  LDL.LU R148, [R1+0x474] ;  /* 0x0004740001947983 */ /* 0x001ea80000300800 */
[----:B------:R-:W2:Y:S04]  /*13bc0*/  LDL.LU R37, [R1+0x2a0] ;  /* 0x0002a00001257983 */ /* 0x000ea80000300800 */
[----:B------:R0:W-:Y:S01]  /*13bd0*/  STL [R1+0x288], R149 ;  /* 0x0002889501007387 */ /* 0x0001e20000100800 */
[----:B------:R-:W-:-:S03]  /*13be0*/  FADD R150, R39, R150 ;  /* 0x0000009627967221 */ /* 0x000fc60000000000 */
[----:B0-----:R-:W2:Y:S04]  /*13bf0*/  LDL.LU R149, [R1+0x470] ;  /* 0x0004700001957983 */ /* 0x001ea80000300800 */
[----:B------:R-:W2:Y:S04]  /*13c00*/  LDL.LU R38, [R1+0x29c] ;  /* 0x00029c0001267983 */ /* 0x000ea80000300800 */
[----:B------:R0:W-:Y:S01]  /*13c10*/  STL [R1+0x28c], R150 ;  /* 0x00028c9601007387 */ /* 0x0001e20000100800 */
[----:B----4-:R-:W-:-:S03]  /*13c20*/  FADD R151, R40, R151 ;  /* 0x0000009728977221 */ /* 0x010fc60000000000 */
[----:B0-----:R-:W4:Y:S04]  /*13c30*/  LDL.LU R150, [R1+0x46c] ;  /* 0x00046c0001967983 */ /* 0x001f280000300800 */
[----:B------:R-:W4:Y:S04]  /*13c40*/  LDL.LU R39, [R1+0x298] ;  /* 0x0002980001277983 */ /* 0x000f280000300800 */
[----:B------:R0:W-:Y:S04]  /*13c50*/  STL [R1+0x290], R151 ;  /* 0x0002909701007387 */ /* 0x0001e80000100800 */
[----:B0-----:R-:W4:Y:S04]  /*13c60*/  LDL.LU R151, [R1+0x468] ;  /* 0x0004680001977983 */ /* 0x001f280000300800 */
[----:B------:R-:W4:Y:S01]  /*13c70*/  LDL.LU R40, [R1+0x294] ;  /* 0x0002940001287983 */ /* 0x000f220000300800 */
        /* <DEDUP_REMOVED lines=13> */
[----:B---3--:R-:W-:Y:S01]  /*13d50*/  FADD R36, R45, R36 ;  /* 0x000000242d247221 */ /* 0x008fe20000000000 */
[----:B--2---:R-:W-:Y:S01]  /*13d60*/  FADD R37, R44, R37 ;  /* 0x000000252c257221 */ /* 0x004fe20000000000 */
[----:B------:R-:W-:Y:S01]  /*13d70*/  FADD R38, R43, R38 ;  /* 0x000000262b267221 */ /* 0x000fe20000000000 */
[----:B----4-:R-:W-:Y:S01]  /*13d80*/  FADD R39, R42, R39 ;  /* 0x000000272a277221 */ /* 0x010fe20000000000 */
[----:B------:R-:W-:-:S05]  /*13d90*/  FADD R40, R41, R40 ;  /* 0x0000002829287221 */ /* 0x000fca0000000000 */
[----:B------:R0:W-:Y:S04]  /*13da0*/  STL [R1+0x294], R40 ;  /* 0x0002942801007387 */ /* 0x0001e80000100800 */
        /* <DEDUP_REMOVED lines=14> */
[----:B------:R-:W4:Y:S04]  /*13e90*/  LDL.LU R53, [R1+0x2dc] ;  /* 0x0002dc0001357983 */ /* 0x000f280000300800 */
[----:B------:R4:W-:Y:S04]  /*13ea0*/  STL [R1+0x2d0], R25 ;  /* 0x0002d01901007387 */ /* 0x0009e80000100800 */
[----:B------:R-:W4:Y:S04]  /*13eb0*/  LDL.LU R52, [R1+0x2e0] ;  /* 0x0002e00001347983 */ /* 0x000f280000300800 */
[----:B------:R4:W-:Y:S04]  /*13ec0*/  STL [R1+0x2d4], R24 ;  /* 0x0002d41801007387 */ /* 0x0009e80000100800 */
        /* <DEDUP_REMOVED lines=14> */
[----:B--2---:R-:W2:Y:S04]  /*13fb0*/  LDL.LU R38, [R1+0x318] ;  /* 0x0003180001267983 */ /* 0x004ea80000300800 */
        /* <DEDUP_REMOVED lines=14> */
[----:B------:R-:W4:Y:S01]  /*140a0*/  LDL.LU R0, [R1+0x354] ;  /* 0x0003540001007983 */ /* 0x000f220000300800 */
[----:B------:R-:W-:Y:S01]  /*140b0*/  FADD R53, R59, R53 ;  /* 0x000000353b357221 */ /* 0x000fe20000000000 */
        /* <DEDUP_REMOVED lines=242> */
[----:B------:R-:W-:Y:S01]  /*14fe0*/  FADD R24, R150, R24 ;  /* 0x0000001896187221 */ /* 0x000fe20000000000 */
[----:B------:R-:W-:-:S05]  /*14ff0*/  FADD R0, R0, R151 ;  /* 0x0000009700007221 */ /* 0x000fca0000000000 */
[----:B------:R1:W-:Y:S04]  /*15000*/  STL [R1+0x44c], R0 ;  /* 0x00044c0001007387 */ /* 0x0003e80000100800 */
[----:B------:R1:W-:Y:S04]  /*15010*/  STL [R1+0x444], R25 ;  /* 0x0004441901007387 */ /* 0x0003e80000100800 */
[----:B------:R1:W-:Y:S02]  /*15020*/  STL [R1+0x448], R24 ;  /* 0x0004481801007387 */ /* 0x0003e40000100800 */
.L_x_28:
[----:B01----:R-:W0:Y:S02]  /*15030*/  LDC R0, c[0x0][0x28c] ;  /* 0x0000a300ff007b82 */ /* 0x003e240000000800 */
[----:B0-----:R-:W-:-:S13]  /*15040*/  ISETP.GE.AND P0, PT, R0, 0x1, PT ;  /* 0x000000010000780c */ /* 0x001fda0003f06270 */
[----:B------:R-:W-:Y:S05]  /*15050*/  @!P0 BRA `(.L_x_29) ;  /* 0x0000000000488947 */ /* 0x000fea0003800000 */
[----:B------:R-:W-:-:S06]  /*15060*/  UISETP.NE.AND UP0, UPT, UR22, 0x3, UPT ;  /* 0x000000031600788c */ /* 0x000fcc000bf05270 */
[----:B------:R-:W-:-:S13]  /*15070*/  PLOP3.LUT P0, PT, PT, PT, UP0, 0x80, 0x0 ;  /* 0x000000000000781c */ /* 0x000fda0003f0f008 */
[----:B------:R-:W-:Y:S05]  /*15080*/  @!P0 BRA `(.L_x_30) ;  /* 0x0000000000048947 */ /* 0x000fea0003800000 */
[----:B------:R-:W-:Y:S01]  /*15090*/  BPT.TRAP 0x1 ;  /* 0x000000040000795c */ /* 0x000fe20000300000 */
.L_x_30:
[----:B------:R-:W-:-:S04]  /*150a0*/  UISETP.LT.AND UP0, UPT, UR10, 0x1, UPT ;  /* 0x000000010a00788c */ /* 0x000fc8000bf01270 */
[----:B------:R-:W-:Y:S02]  /*150b0*/  USEL UR8, UR10, 0x1, UP0 ;  /* 0x000000010a087887 */ /* 0x000fe40008000000 */
[----:B------:R-:W-:Y:S02]  /*150c0*/  UISETP.GT.U32.AND UP0, UPT, UR13, 0x1, UPT ;  /* 0x000000010d00788c */ /* 0x000fe4000bf04070 */
[----:B------:R-:W-:-:S04]  /*150d0*/  UIADD3 UR8, UR5, UR10, -UR8 ;  /* 0x0000000a05087290 */ /* 0x000fc8000fffe808 */
[----:B------:R-:W-:Y:S01]  /*150e0*/  UIMAD.WIDE.U32 UR6, UR8, -0x55555555, URZ ;  /* 0xaaaaaaab080678a5 */ /* 0x000fe2000f8e003f */
[----:B------:R-:W-:-:S03]  /*150f0*/  PLOP3.LUT P0, PT, PT, PT, UP0, 0x80, 0x0 ;  /* 0x000000000000781c */ /* 0x000fc60003f0f008 */
[----:B------:R-:W-:-:S04]  /*15100*/  USHF.R.U32.HI UR6, URZ, 0x2, UR7 ;  /* 0x000000023f067899 */ /* 0x000fc80008011607 */
[----:B------:R-:W-:-:S04]  /*15110*/  UIMAD UR8, UR6, -0x6, UR8 ;  /* 0xfffffffa060878a4 */ /* 0x000fc8000f8e0208 */
[----:B------:R-:W-:-:S04]  /*15120*/  ULEA UR8, UR8, UR12, 0x3 ;  /* 0x0000000c08087291 */ /* 0x000fc8000f8e183f */
[----:B------:R-:W-:-:S04]  /*15130*/  UIADD3 UR8, UR8, 0x30, URZ ;  /* 0x0000003008087890 */ /* 0x000fc8000fffe03f */
[----:B------:R-:W-:-:S09]  /*15140*/  UPRMT UR8, URZ, 0x654, UR8 ;  /* 0x000006543f087896 */ /* 0x000fd20008000008 */
[----:B------:R-:W-:Y:S01]  /*15150*/  SYNCS.ARRIVE.TRANS64.RED.A1T0 RZ, [UR8], RZ ;  /* 0x000000ffffff79a7 */ /* 0x000fe20008100408 */
[----:B------:R-:W-:Y:S05]  /*15160*/  @P0 BRA `(.L_x_29) ;  /* 0x0000000000040947 */ /* 0x000fea0003800000 */
[----:B------:R-:W-:Y:S01]  /*15170*/  BPT.TRAP 0x1 ;  /* 0x000000040000795c */ /* 0x000fe20000300000 */
.L_x_29:
[----:B------:R-:W3:Y:S01]  /*15180*/  LDL.LU R28, [R1+0x45c] ;  /* 0x00045c00011c7983 */ /* 0x000ee20000300800 */
[----:B------:R-:W0:Y:S01]  /*15190*/  LDC R25, c[0x0][0x288] ;  /* 0x0000a200ff197b82 */ /* 0x000e220000000800 */
[----:B------:R-:W1:Y:S01]  /*151a0*/  S2R R27, SR_TID.X ;  /* 0x00000000001b7919 */ /* 0x000e620000002100 */
[----:B------:R-:W-:Y:S01]  /*151b0*/  UIADD3 UR8, UR10, UR5, URZ ;  /* 0x000000050a087290 */ /* 0x000fe2000fffe03f */
[----:B------:R-:W-:Y:S01]  /*151c0*/  ULDC UR6, c[0x0][0x284] ;  /* 0x0000a10000067ab9 */ /* 0x000fe20000000800 */
[----:B------:R-:W4:Y:S01]  /*151d0*/  LDL.LU R26, [R1+0x458] ;  /* 0x00045800011a7983 */ /* 0x000f220000300800 */
[----:B------:R-:W-:Y:S01]  /*151e0*/  USHF.R.S32.HI UR11, URZ, 0x1f, UR9 ;  /* 0x0000001f3f0b7899 */ /* 0x000fe20008011409 */
[----:B------:R-:W-:Y:S01]  /*151f0*/  IMAD.MOV.U32 R41, RZ, RZ, -0x1 ;  /* 0xffffffffff297424 */ /* 0x000fe200078e00ff */
[----:B------:R-:W-:Y:S01]  /*15200*/  UISETP.GT.U32.AND UP0, UPT, UR8, 0x5, UPT ;  /* 0x000000050800788c */ /* 0x000fe2000bf04070 */
[----:B------:R-:W-:Y:S01]  /*15210*/  ULDC.64 UR16, c[0x0][0x5d0] ;  /* 0x0001740000107ab9 */ /* 0x000fe20000000a00 */
[----:B------:R-:W-:-:S02]  /*15220*/  UISETP.GE.U32.AND UP1, UPT, UR10, 0x6, UPT ;  /* 0x000000060a00788c */ /* 0x000fc4000bf26070 */
[----:B------:R-:W-:Y:S02]  /*15230*/  UIMAD UR5, UR11, UR16, URZ ;  /* 0x000000100b0572a4 */ /* 0x000fe4000f8e023f */
[----:B------:R-:W-:Y:S01]  /*15240*/  UISETP.LT.U32.AND UP0, UPT, UR10, 0x6, UP0 ;  /* 0x000000060a00788c */ /* 0x000fe20008701070 */
[C---:B-1----:R-:W-:Y:S01]  /*15250*/  LOP3.LUT R24, R27.reuse, 0x3, RZ, 0xc0, !PT ;  /* 0x000000031b187812 */ /* 0x042fe200078ec0ff */
[----:B------:R-:W-:Y:S01]  /*15260*/  IMAD.SHL.U32 R32, R27, 0x2, RZ ;  /* 0x000000021b207824 */ /* 0x000fe200078e00ff */
[----:B------:R-:W-:-:S03]  /*15270*/  SHF.R.U32.HI R34, RZ, 0x7, R27 ;  /* 0x00000007ff227819 */ /* 0x000fc6000001161b */
[----:B0-----:R-:W-:Y:S01]  /*15280*/  IMAD R24, R24, -0x2, R25 ;  /* 0xfffffffe18187824 */ /* 0x001fe200078e0219 */
[----:B------:R-:W-:Y:S02]  /*15290*/  LOP3.LUT R34, R34, 0x1, RZ, 0xc0, !PT ;  /* 0x0000000122227812 */ /* 0x000fe400078ec0ff */
[----:B------:R-:W-:-:S03]  /*152a0*/  LOP3.LUT R32, R32, 0x6, RZ, 0xc0, !PT ;  /* 0x0000000620207812 */ /* 0x000fc600078ec0ff */
[----:B------:R-:W-:Y:S02]  /*152b0*/  IMAD.SHL.U32 R35, R34, 0x40, RZ ;  /* 0x0000004022237824 */ /* 0x000fe400078e00ff */
[----:B---3--:R-:W-:-:S04]  /*152c0*/  IMAD.WIDE R36, R28, 0x100, RZ ;  /* 0x000001001c247825 */ /* 0x008fc800078e02ff */
[----:B----4-:R-:W-:Y:S01]  /*152d0*/  IMAD.SHL.U32 R0, R26, 0x100, RZ ;  /* 0x000001001a007824 */ /* 0x010fe200078e00ff */
[----:B------:R-:W-:Y:S01]  /*152e0*/  PRMT R32, R32, 0x6540, R26 ;  /* 0x0000654020207816 */ /* 0x000fe2000000001a */
[----:B------:R-:W-:-:S03]  /*152f0*/  IMAD.U32 R26, RZ, RZ, UR16 ;  /* 0x00000010ff1a7e24 */ /* 0x000fc6000f8e00ff */
[----:B------:R-:W-:Y:S01]  /*15300*/  ISETP.GE.AND P0, PT, R0, R25, PT ;  /* 0x000000190000720c */ /* 0x000fe20003f06270 */
[----:B------:R-:W-:Y:S01]  /*15310*/  IMAD.IADD R0, R24, 0x1, -R0 ;  /* 0x0000000118007824 */ /* 0x000fe200078e0a00 */
[----:B------:R-:W-:Y:S02]  /*15320*/  SHF.R.U32.HI R24, RZ, 0x2, R27 ;  /* 0x00000002ff187819 */ /* 0x000fe4000001161b */
[----:B------:R-:W-:Y:S02]  /*15330*/  LOP3.LUT R25, R27, 0x60, RZ, 0xc0, !PT ;  /* 0x000000601b197812 */ /* 0x000fe400078ec0ff */
[----:B------:R-:W-:Y:S02]  /*15340*/  LOP3.LUT R24, R24, 0x7, RZ, 0xc0, !PT ;  /* 0x0000000718187812 */ /* 0x000fe400078ec0ff */
[----:B------:R-:W-:Y:S02]  /*15350*/  SHF.R.U32.HI R25, RZ, 0x1, R25 ;  /* 0x00000001ff197819 */ /* 0x000fe40000011619 */
[----:B------:R-:W-:-:S02]  /*15360*/  LOP3.LUT R35, R35, 0x40, R24, 0xe2, !PT ;  /* 0x0000004023237812 */ /* 0x000fc400078ee218 */
[----:B------:R-:W-:Y:S02]  /*15370*/  IADD3 R24, RZ, -R25, -R24 ;  /* 0x80000019ff187210 */ /* 0x000fe40007ffe818 */
[----:B------:R-:W-:Y:S02]  /*15380*/  SHF.R.S32.HI R33, RZ, 0x1f, R32 ;  /* 0x0000001fff217819 */ /* 0x000fe40000011420 */
[----:B------:R-:W-:Y:S01]  /*15390*/  LOP3.LUT R35, R36, R35, R25, 0xfe, !PT ;  /* 0x0000002324237212 */ /* 0x000fe200078efe19 */
[----:B------:R-:W-:Y:S02]  /*153a0*/  IMAD R34, R34, -0x40, R24 ;  /* 0xffffffc022227824 */ /* 0x000fe400078e0218 */
[----:B------:R-:W-:Y:S02]  /*153b0*/  IMAD.SHL.U32 R24, R28, 0x100, RZ ;  /* 0x000001001c187824 */ /* 0x000fe400078e00ff */
[----:B------:R-:W-:-:S03]  /*153c0*/  IMAD.WIDE.U32 R26, R26, UR9, R32 ;  /* 0x000000091a1a7c25 */ /* 0x000fc6000f8e0020 */
[C---:B------:R-:W-:Y:S02]  /*153d0*/  IADD3 R34, -R24.reuse, UR6, R34 ;  /* 0x0000000618227c10 */ /* 0x040fe4000fffe122 */
[----:B------:R-:W-:Y:S01]  /*153e0*/  ISETP.GE.OR P0, PT, R24, UR6, P0 ;  /* 0x0000000618007c0c */ /* 0x000fe20008706670 */
[----:B------:R-:W-:-:S04]  /*153f0*/  UIMAD.WIDE.U32 UR6, UR8, -0x55555555, URZ ;  /* 0xaaaaaaab080678a5 */ /* 0x000fc8000f8e003f */
[----:B------:R-:W-:Y:S02]  /*15400*/  USHF.R.U32.HI UR6, URZ, 0x2, UR7 ;  /* 0x000000023f067899 */ /* 0x000fe40008011607 */
[----:B------:R-:W-:Y:S02]  /*15410*/  UIMAD UR7, UR9, UR17, UR5 ;  /* 0x00000011090772a4 */ /* 0x000fe4000f8e0205 */
[----:B------:R-:W-:-:S04]  /*15420*/  USEL UR5, URZ, 0x1, !UP0 ;  /* 0x000000013f057887 */ /* 0x000fc8000c000000 */
[----:B------:R-:W-:Y:S01]  /*15430*/  ULOP3.LUT UR4, UR4, UR5, URZ, 0x3c, !UPT ;  /* 0x0000000504047292 */ /* 0x000fe2000f8e3c3f */
[----:B------:R-:W-:Y:S01]  /*15440*/  VIADD R27, R27, UR7 ;  /* 0x000000071b1b7c36 */ /* 0x000fe20008000000 */
[----:B------:R-:W-:Y:S02]  /*15450*/  UIMAD UR5, UR6, -0x6, UR8 ;  /* 0xfffffffa060578a4 */ /* 0x000fe4000f8e0208 */
[----:B------:R-:W-:Y:S01]  /*15460*/  @UP1 ULOP3.LUT UR4, UR4, 0x1, UR6, 0x78, !UPT ;  /* 0x0000000104041892 */ /* 0x000fe2000f8e7806 */
[----:B------:R-:W-:Y:S11]  /*15470*/  @P0 BRA `(.L_x_31) ;  /* 0x0000012400ac0947 */ /* 0x000ff60003800000 */
[----:B------:R-:W0:Y:S01]  /*15480*/  LDC.64 R28, c[0x0][0x5c8] ;  /* 0x00017200ff1c7b82 */ /* 0x000e220000000a00 */
[----:B------:R-:W-:Y:S01]  /*15490*/  ULDC.64 UR6, c[0x0][0x5c0] ;  /* 0x0001700000067ab9 */ /* 0x000fe20000000a00 */
[----:B------:R-:W-:Y:S01]  /*154a0*/  BSSY B0, `(.L_x_31) ;  /* 0x0001268000007945 */ /* 0x000fe20003800000 */
[-C--:B0-----:R-:W-:Y:S01]  /*154b0*/  IMAD R24, R37, R28.reuse, RZ ;  /* 0x0000001c25187224 */ /* 0x081fe200078e02ff */
[----:B------:R-:W-:Y:S01]  /*154c0*/  SHF.L.U64.HI R38, R28, 0x3, R29 ;  /* 0x000000031c267819 */ /* 0x000fe2000001021d */
[----:B------:R-:W-:-:S04]  /*154d0*/  IMAD.WIDE.U32 R26, R35, R28, R26 ;  /* 0x0000001c231a7225 */ /* 0x000fc800078e001a */
[----:B------:R-:W-:Y:S01]  /*154e0*/  IMAD R24, R35, R29, R24 ;  /* 0x0000001d23187224 */ /* 0x000fe200078e0218 */
[C---:B------:R-:W-:Y:S01]  /*154f0*/  LEA R30, P2, R28.reuse, R26, 0x7 ;  /* 0x0000001a1c1e7211 */ /* 0x040fe200078438ff */
[----:B------:R-:W-:Y:S02]  /*15500*/  IMAD.SHL.U32 R25, R28, 0x8, RZ ;  /* 0x000000081c197824 */ /* 0x000fe400078e00ff */
[----:B------:R-:W-:Y:S01]  /*15510*/  IMAD.IADD R27, R27, 0x1, R24 ;  /* 0x000000011b1b7824 */ /* 0x000fe200078e0218 */
[C---:B------:R-:W-:Y:S02]  /*15520*/  IADD3 R24, P5, R26.reuse, UR6, RZ ;  /* 0x000000061a187c10 */ /* 0x040fe4000ffbe0ff */
[----:B------:R-:W-:Y:S02]  /*15530*/  IADD3 R26, P0, P1, R26, UR6, R25 ;  /* 0x000000061a1a7c10 */ /* 0x000fe4000f91e019 */
[----:B------:R-:W-:Y:S02]  /*15540*/  LEA.HI.X R31, R28, R27, R29, 0x7, P2 ;  /* 0x0000001b1c1f7211 */ /* 0x000fe400010f3c1d */
[----:B------:R-:W-:-:S02]  /*15550*/  IADD3 R28, P2, P3, R30, UR6, R25 ;  /* 0x000000061e1c7c10 */ /* 0x000fc4000fb5e019 */
[----:B------:R-:W-:Y:S02]  /*15560*/  IADD3.X R25, R27, UR7, RZ, P5, !PT ;  /* 0x000000071b197c10 */ /* 0x000fe4000affe4ff */
[----:B------:R-:W-:Y:S02]  /*15570*/  FSETP.NEU.AND P5, PT, RZ, UR21, PT ;  /* 0x00000015ff007c0b */ /* 0x000fe4000bfad000 */
[----:B------:R-:W-:Y:S02]  /*15580*/  IADD3 R30, P6, R30, UR6, RZ ;  /* 0x000000061e1e7c10 */ /* 0x000fe4000ffde0ff */
[--C-:B------:R-:W-:Y:S02]  /*15590*/  IADD3.X R29, R31, UR7, R38.reuse, P2, P3 ;  /* 0x000000071f1d7c10 */ /* 0x100fe400097e6426 */
[----:B------:R-:W-:Y:S02]  /*155a0*/  IADD3.X R27, R27, UR7, R38, P0, P1 ;  /* 0x000000071b1b7c10 */ /* 0x000fe400087e2426 */
[----:B------:R-:W-:-:S05]  /*155b0*/  IADD3.X R31, R31, UR7, RZ, P6, !PT ;  /* 0x000000071f1f7c10 */ /* 0x000fca000b7fe4ff */
[----:B------:R-:W-:Y:S05]  /*155c0*/  @!P5 BRA `(.L_x_32) ;  /* 0x000000d800f4d947 */ /* 0x000fea0003800000 */
[----:B------:R-:W-:Y:S01]  /*155d0*/  ULDC.64 UR6, c[0x0][0x5b8] ;  /* 0x00016e0000067ab9 */ /* 0x000fe20000000a00 */
[----:B------:R-:W-:Y:S01]  /*155e0*/  BSSY B1, `(.L_x_33) ;  /* 0x0000013000017945 */ /* 0x000fe20003800000 */
[----:B------:R-:W-:Y:S01]  /*155f0*/  IMAD.U32 R38, RZ, RZ, UR6 ;  /* 0x00000006ff267e24 */ /* 0x000fe2000f8e00ff */
[----:B------:R-:W-:-:S03]  /*15600*/  UIMAD UR6, UR11, UR6, URZ ;  /* 0x000000060b0672a4 */ /* 0x000fc6000f8e023f */
[----:B------:R-:W-:Y:S01]  /*15610*/  IMAD.WIDE.U32 R32, R38, UR9, R32 ;  /* 0x0000000926207c25 */ /* 0x000fe2000f8e0020 */
[----:B------:R-:W-:-:S03]  /*15620*/  UIMAD UR6, UR9, UR7, UR6 ;  /* 0x00000007090672a4 */ /* 0x000fc6000f8e0206 */
[----:B------:R-:W-:Y:S01]  /*15630*/  IMAD.MOV.U32 R38, RZ, RZ, R32 ;  /* 0x000000ffff267224 */ /* 0x000fe200078e0020 */
[----:B------:R-:W-:Y:S02]  /*15640*/  ULDC.64 UR8, c[0x0][0x5a8] ;  /* 0x00016a0000087ab9 */ /* 0x000fe40000000a00 */
[----:B------:R-:W-:Y:S01]  /*15650*/  VIADD R39, R33, UR6 ;  /* 0x0000000621277c36 */ /* 0x000fe20008000000 */
[----:B------:R-:W-:Y:S02]  /*15660*/  ULDC.64 UR6, c[0x0][0x5b0] ;  /* 0x00016c0000067ab9 */ /* 0x000fe40000000a00 */
[----:B------:R-:W-:Y:S02]  /*15670*/  IMAD R40, R37, UR6, RZ ;  /* 0x0000000625287c24 */ /* 0x000fe4000f8e02ff */
[----:B------:R-:W-:-:S04]  /*15680*/  IMAD.WIDE.U32 R32, R35, UR6, R38 ;  /* 0x0000000623207c25 */ /* 0x000fc8000f8e0026 */
[----:B------:R-:W-:Y:S01]  /*15690*/  IMAD R40, R35, UR7, R40 ;  /* 0x0000000723287c24 */ /* 0x000fe2000f8e0228 */
[----:B------:R-:W-:-:S04]  /*156a0*/  IADD3 R32, P0, R32, UR8, RZ ;  /* 0x0000000820207c10 */ /* 0x000fc8000ff1e0ff */
[--C-:B------:R-:W-:Y:S02]  /*156b0*/  IADD3.X R33, R33, UR9, R40.reuse, P0, !PT ;  /* 0x0000000921217c10 */ /* 0x100fe400087fe428 */
[----:B------:R-:W-:Y:S02]  /*156c0*/  ISETP.GE.AND P0, PT, R34, 0x1, PT ;  /* 0x000000012200780c */ /* 0x000fe40003f06270 */
[----:B------:R-:W-:Y:S02]  /*156d0*/  PRMT R40, RZ, 0x7610, R40 ;  /* 0x00007610ff287816 */ /* 0x000fe40000000028 */
[----:B------:R-:W-:-:S13]  /*156e0*/  ISETP.LT.OR P1, PT, R0, 0x1, !P0 ;  /* 0x000000010000780c */ /* 0x000fda0004721670 */
[----:B------:R-:W-:Y:S05]  /*156f0*/  @P1 BRA `(.L_x_34) ;  /* 0x0000000000041947 */ /* 0x000fea0003800000 */
[----:B------:R0:W5:Y:S02]  /*15700*/  LDG.E.U8 R40, desc[UR14][R32.64] ;  /* 0x0000000e20287981 */ /* 0x000164000c1e1100 */
.L_x_34:
[----:B------:R-:W-:Y:S05]  /*15710*/  BSYNC B1 ;  /* 0x0000000000017941 */ /* 0x000fea0003800000 */
.L_x_33:
[----:B-----5:R-:W-:Y:S01]  /*15720*/  LOP3.LUT R40, R40, 0xff, RZ, 0xc0, !PT ;  /* 0x000000ff28287812 */ /* 0x020fe200078ec0ff */
[----:B------:R-:W-:Y:S03]  /*15730*/  BSSY B1, `(.L_x_35) ;  /* 0x000000b000017945 */ /* 0x000fe60003800000 */
[----:B------:R-:W-:-:S05]  /*15740*/  F2FP.F16.E4M3.UNPACK_B R40, R40 ;  /* 0x00000028ff28723e */ /* 0x000fca00020006ff */
[----:B------:R-:W-:-:S05]  /*15750*/  HADD2.F32 R40, -RZ, R40.H0_H0 ;  /* 0x20000028ff287230 */ /* 0x000fca0000004100 */
[----:B------:R-:W-:-:S04]  /*15760*/  FMUL R40, R40, UR21 ;  /* 0x0000001528287c20 */ /* 0x000fc80008400000 */
[----:B------:R-:W-:-:S05]  /*15770*/  FFMA R2, R2, UR20, R40 ;  /* 0x0000001402027c23 */ /* 0x000fca0008000028 */
[----:B------:R-:W-:-:S05]  /*15780*/  F2FP.SATFINITE.E4M3.F32.PACK_AB_MERGE_C R2, RZ, R2, RZ ;  /* 0x00000002ff02723e */ /* 0x000fca00048070ff */
[----:B------:R1:W-:Y:S01]  /*15790*/  @!P1 STG.E.U8 desc[UR14][R24.64], R2 ;  /* 0x0000000218009986 */ /* 0x0003e2000c10110e */
[----:B------:R-:W-:Y:S02]  /*157a0*/  ISETP.LT.OR P1, PT, R0, 0x2, !P0 ;  /* 0x000000020000780c */ /* 0x000fe40004721670 */
[----:B-1----:R-:W-:-:S11]  /*157b0*/  PRMT R2, RZ, 0x7610, R2 ;  /* 0x00007610ff027816 */ /* 0x002fd60000000002 */
[----:B------:R-:W-:Y:S05]  /*157c0*/  @P1 BRA `(.L_x_36) ;  /* 0x0000000000041947 */ /* 0x000fea0003800000 */
[----:B------:R1:W5:Y:S02]  /*157d0*/  LDG.E.U8 R2, desc[UR14][R32.64+0x1] ;  /* 0x0000010e20027981 */ /* 0x000364000c1e1100 */
.L_x_36:
[----:B------:R-:W-:Y:S05]  /*157e0*/  BSYNC B1 ;  /* 0x0000000000017941 */ /* 0x000fea0003800000 */
.L_x_35:
        /* <DEDUP_REMOVED lines=8> */
[----:B------:R-:W-:-:S05]  /*15870*/  IADD3 R2, P1, R35, 0x8, RZ ;  /* 0x0000000823027810 */ /* 0x000fca0007f3e0ff */
[----:B---3--:R-:W-:-:S04]  /*15880*/  IMAD.X R3, RZ, RZ, R37, P1 ;  /* 0x000000ffff037224 */ /* 0x008fc800008e0625 */
[----:B------:R-:W-:-:S04]  /*15890*/  IMAD R3, R3, UR6, RZ ;  /* 0x0000000603037c24 */ /* 0x000fc8000f8e02ff */
[C---:B------:R-:W-:Y:S02]  /*158a0*/  IMAD R40, R2.reuse, UR7, R3 ;  /* 0x0000000702287c24 */ /* 0x040fe4000f8e0203 */
[----:B------:R-:W-:-:S03]  /*158b0*/  IMAD.WIDE.U32 R2, R2, UR6, R38 ;  /* 0x0000000602027c25 */ /* 0x000fc6000f8e0026 */
[----:B------:R-:W-:-:S04]  /*158c0*/  IADD3 R2, P1, R2, UR8, RZ ;  /* 0x0000000802027c10 */ /* 0x000fc8000ff3e0ff */
[--C-:B------:R-:W-:Y:S02]  /*158d0*/  IADD3.X R3, R3, UR9, R40.reuse, P1, !PT ;  /* 0x0000000903037c10 */ /* 0x100fe40008ffe428 */
[----:B------:R-:W-:Y:S02]  /*158e0*/  ISETP.GE.AND P1, PT, R34, 0x9, PT ;  /* 0x000000092200780c */ /* 0x000fe40003f26270 */
[----:B------:R-:W-:Y:S02]  /*158f0*/  PRMT R40, RZ, 0x7610, R40 ;  /* 0x00007610ff287816 */ /* 0x000fe40000000028 */
[----:B------:R-:W-:-:S13]  /*15900*/  ISETP.LT.OR P2, PT, R0, 0x1, !P1 ;  /* 0x000000010000780c */ /* 0x000fda0004f41670 */
[----:B------:R-:W-:Y:S05]  /*15910*/  @P2 BRA `(.L_x_38) ;  /* 0x0000000000042947 */ /* 0x000fea0003800000 */
[----:B------:R3:W5:Y:S02]  /*15920*/  LDG.E.U8 R40, desc[UR14][R2.64] ;  /* 0x0000000e02287981 */ /* 0x000764000c1e1100 */
.L_x_38:
[----:B------:R-:W-:Y:S05]  /*15930*/  BSYNC B1 ;  /* 0x0000000000017941 */ /* 0x000fea0003800000 */
.L_x_37:
        /* <DEDUP_REMOVED lines=9> */
[----:B----4-:R-:W-:-:S11]  /*159d0*/  PRMT R4, RZ, 0x7610, R4 ;  /* 0x00007610ff047816 */ /* 0x010fd60000000004 */
[----:B------:R-:W-:Y:S05]  /*159e0*/  @P2 BRA `(.L_x_40) ;  /* 0x0000000000042947 */ /* 0x000fea0003800000 */
[----:B------:R4:W5:Y:S02]  /*159f0*/  LDG.E.U8 R4, desc[UR14][R2.64+0x1] ;  /* 0x0000010e02047981 */ /* 0x000964000c1e1100 */
.L_x_40:
[----:B------:R-:W-:Y:S05]  /*15a00*/  BSYNC B1 ;  /* 0x0000000000017941 */ /* 0x000fea0003800000 */
.L_x_39:
[----:B-----5:R-:W-:Y:S01]  /*15a10*/  LOP3.LUT R4, R4, 0xff, RZ, 0xc0, !PT ;  /* 0x000000ff04047812 */ /* 0x020fe200078ec0ff */
[----:B------:R-:W-:Y:S01]  /*15a20*/  BSSY B1, `(.L_x_41) ;  /* 0x000000b000017945 */ /* 0x000fe20003800000 */
[----:B------:R-:W-:Y:S02]  /*15a30*/  ISETP.LT.OR P3, PT, R0, 0x9, !P0 ;  /* 0x000000090000780c */ /* 0x000fe40004761670 */
[----:B------:R-:W-:-:S05]  /*15a40*/  F2FP.F16.E4M3.UNPACK_B R4, R4 ;  /* 0x00000004ff04723e */ /* 0x000fca00020006ff */
[----:B------:R-:W-:-:S05]  /*15a50*/  HADD2.F32 R4, -RZ, R4.H0_H0 ;  /* 0x20000004ff047230 */ /* 0x000fca0000004100 */
[----:B------:R-:W-:-:S04]  /*15a60*/  FMUL R4, R4, UR21 ;  /* 0x0000001504047c20 */ /* 0x000fc80008400000 */
[--C-:B------:R-:W-:Y:S01]  /*15a70*/  FFMA R5, R5, UR20, R4.reuse ;  /* 0x0000001405057c23 */ /* 0x100fe20008000004 */
[----:B------:R-:W-:-:S04]  /*15a80*/  PRMT R4, RZ, 0x7610, R4 ;  /* 0x00007610ff047816 */ /* 0x000fc80000000004 */
[----:B------:R-:W-:-:S05]  /*15a90*/  F2FP.SATFINITE.E4M3.F32.PACK_AB_MERGE_C R5, RZ, R5, RZ ;  /* 0x00000005ff05723e */ /* 0x000fca00048070ff */
[----:B------:R0:W-:Y:S01]  /*15aa0*/  @!P2 STG.E.U8 desc[UR14][R26.64+0x1], R5 ;  /* 0x000001051a00a986 */ /* 0x0001e2000c10110e */
[----:B------:R-:W-:Y:S05]  /*15ab0*/  @P3 BRA `(.L_x_42) ;  /* 0x0000000000043947 */ /* 0x000fea0003800000 */
[----:B------:R0:W5:Y:S02]  /*15ac0*/  LDG.E.U8 R4, desc[UR14][R32.64+0x8] ;  /* 0x0000080e20047981 */ /* 0x000164000c1e1100 */
.L_x_42:
[----:B------:R-:W-:Y:S05]  /*15ad0*/  BSYNC B1 ;  /* 0x0000000000017941 */ /* 0x000fea0003800000 */
.L_x_41:
        /* <DEDUP_REMOVED lines=12> */
.L_x_44:
[----:B------:R-:W-:Y:S05]  /*15ba0*/  BSYNC B1 ;  /* 0x0000000000017941 */ /* 0x000fea0003800000 */
.L_x_43:
        /* <DEDUP_REMOVED lines=12> */
.L_x_46:
[----:B------:R-:W-:Y:S05]  /*15c70*/  BSYNC B1 ;  /* 0x0000000000017941 */ /* 0x000fea0003800000 */
.L_x_45:
        /* <DEDUP_REMOVED lines=12> */
.L_x_48:
[----:B------:R-:W-:Y:S05]  /*15d40*/  BSYNC B1 ;  /* 0x0000000000017941 */ /* 0x000fea0003800000 */
.L_x_47:
        /* <DEDUP_REMOVED lines=12> */
.L_x_50:
[----:B------:R-:W-:Y:S05]  /*15e10*/  BSYNC B1 ;  /* 0x0000000000017941 */ /* 0x000fea0003800000 */
.L_x_49:
        /* <DEDUP_REMOVED lines=12> */
.L_x_52:
[----:B------:R-:W-:Y:S05]  /*15ee0*/  BSYNC B1 ;  /* 0x0000000000017941 */ /* 0x000fea0003800000 */
.L_x_51:
        /* <DEDUP_REMOVED lines=12> */
.L_x_54:
[----:B------:R-:W-:Y:S05]  /*15fb0*/  BSYNC B1 ;  /* 0x0000000000017941 */ /* 0x000fea0003800000 */
.L_x_53:
        /* <DEDUP_REMOVED lines=12> */
.L_x_56:
[----:B------:R-:W-:Y:S05]  /*16080*/  BSYNC B1 ;  /* 0x0000000000017941 */ /* 0x000fea0003800000 */
.L_x_55:
        /* <DEDUP_REMOVED lines=12> */
.L_x_58:
[----:B------:R-:W-:Y:S05]  /*16150*/  BSYNC B1 ;  /* 0x0000000000017941 */ /* 0x000fea0003800000 */
.L_x_57:
        /* <DEDUP_REMOVED lines=12> */
.L_x_60:
[----:B------:R-:W-:Y:S05]  /*16220*/  BSYNC B1 ;  /* 0x0000000000017941 */ /* 0x000fea0003800000 */
.L_x_59:
        /* <DEDUP_REMOVED lines=12> */
.L_x_62:
[----:B------:R-:W-:Y:S05]  /*162f0*/  BSYNC B1 ;  /* 0x0000000000017941 */ /* 0x000fea0003800000 */
.L_x_61:
        /* <DEDUP_REMOVED lines=12> */
.L_x_64:
[----:B------:R-:W-:Y:S05]  /*163c0*/  BSYNC B1 ;  /* 0x0000000000017941 */ /* 0x000fea0003800000 */
.L_x_63:
        /* <DEDUP_REMOVED lines=12> */
.L_x_66:
[----:B------:R-:W-:Y:S05]  /*16490*/  BSYNC B1 ;  /* 0x0000000000017941 */ /* 0x000fea0003800000 */
.L_x_65:
        /* <DEDUP_REMOVED lines=12> */
.L_x_68:
[----:B------:R-:W-:Y:S05]  /*16560*/  BSYNC B1 ;  /* 0x0000000000017941 */ /* 0x000fea0003800000 */
.L_x_67:
        /* <DEDUP_REMOVED lines=12> */
.L_x_70:
[----:B------:R-:W-:Y:S05]  /*16630*/  BSYNC B1 ;  /* 0x0000000000017941 */ /* 0x000fea0003800000 */
.L_x_69:
        /* <DEDUP_REMOVED lines=12> */
.L_x_72:
[----:B------:R-:W-:Y:S05]  /*16700*/  BSYNC B1 ;  /* 0x0000000000017941 */ /* 0x000fea0003800000 */
.L_x_71:
        /* <DEDUP_REMOVED lines=12> */
.L_x_74:
[----:B------:R-:W-:Y:S05]  /*167d0*/  BSYNC B1 ;  /* 0x0000000000017941 */ /* 0x000fea0003800000 */
.L_x_73:
        /* <DEDUP_REMOVED lines=12> */
.L_x_76:
[----:B------:R-:W-:Y:S05]  /*168a0*/  BSYNC B1 ;  /* 0x0000000000017941 */ /* 0x000fea0003800000 */
.L_x_75:
        /* <DEDUP_REMOVED lines=12> */
.L_x_78:
[----:B------:R-:W-:Y:S05]  /*16970*/  BSYNC B1 ;  /* 0x0000000000017941 */ /* 0x000fea0003800000 */
.L_x_77:
        /* <DEDUP_REMOVED lines=12> */
.L_x_80:
[----:B------:R-:W-:Y:S05]  /*16a40*/  BSYNC B1 ;  /* 0x0000000000017941 */ /* 0x000fea0003800000 */
.L_x_79:
        /* <DEDUP_REMOVED lines=12> */
.L_x_82:
[----:B------:R-:W-:Y:S05]  /*16b10*/  BSYNC B1 ;  /* 0x0000000000017941 */ /* 0x000fea0003800000 */
.L_x_81:
        /* <DEDUP_REMOVED lines=12> */
.L_x_84:
[----:B------:R-:W-:Y:S05]  /*16be0*/  BSYNC B1 ;  /* 0x0000000000017941 */ /* 0x000fea0003800000 */
.L_x_83:
        /* <DEDUP_REMOVED lines=12> */
.L_x_86:
[----:B------:R-:W-:Y:S05]  /*16cb0*/  BSYNC B1 ;  /* 0x0000000000017941 */ /* 0x000fea0003800000 */
.L_x_85:
        /* <DEDUP_REMOVED lines=12> */
.L_x_88:
[----:B------:R-:W-:Y:S05]  /*16d80*/  BSYNC B1 ;  /* 0x0000000000017941 */ /* 0x000fea0003800000 */
.L_x_87:
        /* <DEDUP_REMOVED lines=12> */
.L_x_90:
[----:B------:R-:W-:Y:S05]  /*16e50*/  BSYNC B1 ;  /* 0x0000000000017941 */ /* 0x000fea0003800000 */
.L_x_89:
        /* <DEDUP_REMOVED lines=12> */
.L_x_92:
[----:B------:R-:W-:Y:S05]  /*16f20*/  BSYNC B1 ;  /* 0x0000000000017941 */ /* 0x000fea0003800000 */
.L_x_91:
        /* <DEDUP_REMOVED lines=12> */
.L_x_94:
[----:B------:R-:W-:Y:S05]  /*16ff0*/  BSYNC B1 ;  /* 0x0000000000017941 */ /* 0x000fea0003800000 */
.L_x_93:
        /* <DEDUP_REMOVED lines=12> */
.L_x_96:
[----:B------:R-:W-:Y:S05]  /*170c0*/  BSYNC B1 ;  /* 0x0000000000017941 */ /* 0x000fea0003800000 */
.L_x_95:
        /* <DEDUP_REMOVED lines=12> */
.L_x_98:
[----:B------:R-:W-:Y:S05]  /*17190*/  BSYNC B1 ;  /* 0x0000000000017941 */ /* 0x000fea0003800000 */
.L_x_97:
        /* <DEDUP_REMOVED lines=12> */
.L_x_100:
[----:B------:R-:W-:Y:S05]  /*17260*/  BSYNC B1 ;  /* 0x0000000000017941 */ /* 0x000fea0003800000 */
.L_x_99:
        /* <DEDUP_REMOVED lines=12> */
.L_x_102:
[----:B------:R-:W-:Y:S05]  /*17330*/  BSYNC B1 ;  /* 0x0000000000017941 */ /* 0x000fea0003800000 */
.L_x_101:
        /* <DEDUP_REMOVED lines=12> */
.L_x_104:
[----:B------:R-:W-:Y:S05]  /*17400*/  BSYNC B1 ;  /* 0x0000000000017941 */ /* 0x000fea0003800000 */
.L_x_103:
        /* <DEDUP_REMOVED lines=12> */
.L_x_106:
[----:B------:R-:W-:Y:S05]  /*174d0*/  BSYNC B1 ;  /* 0x0000000000017941 */ /* 0x000fea0003800000 */
.L_x_105:
        /* <DEDUP_REMOVED lines=12> */
.L_x_108:
[----:B------:R-:W-:Y:S05]  /*175a0*/  BSYNC B1 ;  /* 0x0000000000017941 */ /* 0x000fea0003800000 */
.L_x_107:
        /* <DEDUP_REMOVED lines=12> */
.L_x_110:
[----:B------:R-:W-:Y:S05]  /*17670*/  BSYNC B1 ;  /* 0x0000000000017941 */ /* 0x000fea0003800000 */
.L_x_109:
        /* <DEDUP_REMOVED lines=12> */
.L_x_112:
[----:B------:R-:W-:Y:S05]  /*17740*/  BSYNC B1 ;  /* 0x0000000000017941 */ /* 0x000fea0003800000 */
.L_x_111:
        /* <DEDUP_REMOVED lines=12> */
.L_x_114:
[----:B------:R-:W-:Y:S05]  /*17810*/  BSYNC B1 ;  /* 0x0000000000017941 */ /* 0x000fea0003800000 */
.L_x_113:
[----:B-----5:R-:W-:Y:S01]  /*17820*/  LOP3.LUT R4, R4, 0xff, RZ, 0xc0, !PT ;  /* 0x000000ff04047812 */ /* 0x020fe200078ec0ff */
[----:B------:R-:W-:Y:S01]  /*17830*/  BSSY B1, `(.L_x_115) ;  /* 0x000000b000017945 */ /* 0x000fe20003800000 */
[----:B------:R-:W-:Y:S02]  /*17840*/  ISETP.LT.OR P2, PT, R0, 0x52, !P0 ;  /* 0x000000520000780c */ /* 0x000fe40004741670 */
[----:B------:R-:W-:-:S05]  /*17850*/  F2FP.F16.E4M3.UNPACK_B R4, R4 ;  /* 0x00000004ff04723e */ /* 0x000fca00020006ff */
[----:B------:R-:W-:-:S05]  /*17860*/  HADD2.F32 R4, -RZ, R4.H0_H0 ;  /* 0x20000004ff047230 */ /* 0x000fca0000004100 */
[----:B------:R-:W-:-:S04]  /*17870*/  FMUL R4, R4, UR21 ;  /* 0x0000001504047c20 */ /* 0x000fc80008400000 */
[----:B------:R-:W-:-:S05]  /*17880*/  FFMA R4, R170, UR20, R4 ;  /* 0x00000014aa047c23 */ /* 0x000fca0008000004 */
[----:B0-----:R-:W-:Y:S02]  /*17890*/  F2FP.SATFINITE.E4M3.F32.PACK_AB_MERGE_C R5, RZ, R4, RZ ;  /* 0x00000004ff05723e */ /* 0x001fe400048070ff */
[----:B------:R-:W-:-:S03]  /*178a0*/  PRMT R4, RZ, 0x7610, R4 ;  /* 0x00007610ff047816 */ /* 0x000fc60000000004 */
[----:B------:R0:W-:Y:S01]  /*178b0*/  @!P3 STG.E.U8 desc[UR14][R24.64+0x50], R5 ;  /* 0x000050051800b986 */ /* 0x0001e2000c10110e */
[----:B------:R-:W-:Y:S05]  /*178c0*/  @P2 BRA `(.L_x_116) ;  /* 0x0000000000042947 */ /* 0x000fea0003800000 */
[----:B------:R0:W5:Y:S02]  /*178d0*/  LDG.E.U8 R4, desc[UR14][R32.64+0x51] ;  /* 0x0000510e20047981 */ /* 0x000164000c1e1100 */
.L_x_116:
[----:B------:R-:W-:Y:S05]  /*178e0*/  BSYNC B1 ;  /* 0x0000000000017941 */ /* 0x000fea0003800000 */
.L_x_115:
        /* <DEDUP_REMOVED lines=12> */
.L_x_118:
[----:B------:R-:W-:Y:S05]  /*179b0*/  BSYNC B1 ;  /* 0x0000000000017941 */ /* 0x000fea0003800000 */
.L_x_117:
        /* <DEDUP_REMOVED lines=12> */
.L_x_120:
[----:B------:R-:W-:Y:S05]  /*17a80*/  BSYNC B1 ;  /* 0x0000000000017941 */ /* 0x000fea0003800000 */
.L_x_119:
        /* <DEDUP_REMOVED lines=12> */
.L_x_122:
[----:B------:R-:W-:Y:S05]  /*17b50*/  BSYNC B1 ;  /* 0x0000000000017941 */ /* 0x000fea0003800000 */
.L_x_121:
[----:B-----5:R-:W-:Y:S01]  /*17b60*/  LOP3.LUT R4, R4, 0xff, RZ, 0xc0, !PT ;  /* 0x000000ff04047812 */ /* 0x020fe200078ec0ff */
[----:B------:R-:W-:Y:S01]  /*17b70*/  BSSY B1, `(.L_x_123) ;  /* 0x000000b000017945 */ /* 0x000fe20003800000 */
[----:B------:R-:W-:Y:S02]  /*17b80*/  ISETP.LT.OR P2, PT, R0, 0x5a, !P0 ;  /* 0x0000005a0000780c */ /* 0x000fe40004741670 */
[----:B------:R-:W-:-:S05]  /*17b90*/  F2FP.F16.E4M3.UNPACK_B R4, R4 ;  /* 0x00000004ff04723e */ /* 0x000fca00020006ff */
[----:B------:R-:W-:-:S05]  /*17ba0*/  HADD2.F32 R4, -RZ, R4.H0_H0 ;  /* 0x20000004ff047230 */ /* 0x000fca0000004100 */
[----:B0-----:R-:W-:Y:S01]  /*17bb0*/  FMUL R5, R4, UR21 ;  /* 0x0000001504057c20 */ /* 0x001fe20008400000 */
[----:B------:R-:W-:-:S03]  /*17bc0*/  PRMT R4, RZ, 0x7610, R4 ;  /* 0x00007610ff047816 */ /* 0x000fc60000000004 */
[----:B------:R-:W-:-:S05]  /*17bd0*/  FFMA R5, R174, UR20, R5 ;  /* 0x00000014ae057c23 */ /* 0x000fca0008000005 */
[----:B------:R-:W-:-:S05]  /*17be0*/  F2FP.SATFINITE.E4M3.F32.PACK_AB_MERGE_C R5, RZ, R5, RZ ;  /* 0x00000005ff05723e */ /* 0x000fca00048070ff */
[----:B------:R0:W-:Y:S01]  /*17bf0*/  @!P3 STG.E.U8 desc[UR14][R24.64+0x58], R5 ;  /* 0x000058051800b986 */ /* 0x0001e2000c10110e */
[----:B------:R-:W-:Y:S05]  /*17c00*/  @P2 BRA `(.L_x_124) ;  /* 0x0000000000042947 */ /* 0x000fea0003800000 */
[----:B------:R0:W5:Y:S02]  /*17c10*/  LDG.E.U8 R4, desc[UR14][R32.64+0x59] ;  /* 0x0000590e20047981 */ /* 0x000164000c1e1100 */
.L_x_124:
[----:B------:R-:W-:Y:S05]  /*17c20*/  BSYNC B1 ;  /* 0x0000000000017941 */ /* 0x000fea0003800000 */
.L_x_123:
        /* <DEDUP_REMOVED lines=12> */
.L_x_126:
[----:B------:R-:W-:Y:S05]  /*17cf0*/  BSYNC B1 ;  /* 0x0000000000017941 */ /* 0x000fea0003800000 */
.L_x_125:
        /* <DEDUP_REMOVED lines=12> */
.L_x_128:
[----:B------:R-:W-:Y:S05]  /*17dc0*/  BSYNC B1 ;  /* 0x0000000000017941 */ /* 0x000fea0003800000 */
.L_x_127:
        /* <DEDUP_REMOVED lines=12> */
.L_x_130:
[----:B------:R-:W-:Y:S05]  /*17e90*/  BSYNC B1 ;  /* 0x0000000000017941 */ /* 0x000fea0003800000 */
.L_x_129:
        /* <DEDUP_REMOVED lines=12> */
.L_x_132:
[----:B------:R-:W-:Y:S05]  /*17f60*/  BSYNC B1 ;  /* 0x0000000000017941 */ /* 0x000fea0003800000 */
.L_x_131:
        /* <DEDUP_REMOVED lines=12> */
.L_x_134:
[----:B------:R-:W-:Y:S05]  /*18030*/  BSYNC B1 ;  /* 0x0000000000017941 */ /* 0x000fea0003800000 */
.L_x_133:
        /* <DEDUP_REMOVED lines=12> */
.L_x_136:
[----:B------:R-:W-:Y:S05]  /*18100*/  BSYNC B1 ;  /* 0x0000000000017941 */ /* 0x000fea0003800000 */
.L_x_135:
        /* <DEDUP_REMOVED lines=12> */
.L_x_138:
[----:B------:R-:W-:Y:S05]  /*181d0*/  BSYNC B1 ;  /* 0x0000000000017941 */ /* 0x000fea0003800000 */
.L_x_137:
        /* <DEDUP_REMOVED lines=12> */
.L_x_140:
[----:B------:R-:W-:Y:S05]  /*182a0*/  BSYNC B1 ;  /* 0x0000000000017941 */ /* 0x000fea0003800000 */
.L_x_139:
        /* <DEDUP_REMOVED lines=12> */
.L_x_142:
[----:B------:R-:W-:Y:S05]  /*18370*/  BSYNC B1 ;  /* 0x0000000000017941 */ /* 0x000fea0003800000 */
.L_x_141:
        /* <DEDUP_REMOVED lines=12> */
.L_x_144:
[----:B------:R-:W-:Y:S05]  /*18440*/  BSYNC B1 ;  /* 0x0000000000017941 */ /* 0x000fea0003800000 */
.L_x_143:
        /* <DEDUP_REMOVED lines=12> */
.L_x_146:
[----:B------:R-:W-:Y:S05]  /*18510*/  BSYNC B1 ;  /* 0x0000000000017941 */ /* 0x000fea0003800000 */
.L_x_145:
        /* <DEDUP_REMOVED lines=12> */
.L_x_148:
[----:B------:R-:W-:Y:S05]  /*185e0*/  BSYNC B1 ;  /* 0x0000000000017941 */ /* 0x000fea0003800000 */
.L_x_147:
        /* <DEDUP_REMOVED lines=12> */
.L_x_150:
[----:B------:R-:W-:Y:S05]  /*186b0*/  BSYNC B1 ;  /* 0x0000000000017941 */ /* 0x000fea0003800000 */
.L_x_149:
        /* <DEDUP_REMOVED lines=12> */
.L_x_152:
[----:B------:R-:W-:Y:S05]  /*18780*/  BSYNC B1 ;  /* 0x0000000000017941 */ /* 0x000fea0003800000 */
.L_x_151:
        /* <DEDUP_REMOVED lines=12> */
.L_x_154:
[----:B------:R-:W-:Y:S05]  /*18850*/  BSYNC B1 ;  /* 0x0000000000017941 */ /* 0x000fea0003800000 */
.L_x_153:
        /* <DEDUP_REMOVED lines=12> */
.L_x_156:
[----:B------:R-:W-:Y:S05]  /*18920*/  BSYNC B1 ;  /* 0x0000000000017941 */ /* 0x000fea0003800000 */
.L_x_155:
        /* <DEDUP_REMOVED lines=12> */
.L_x_158:
[----:B------:R-:W-:Y:S05]  /*189f0*/  BSYNC B1 ;  /* 0x0000000000017941 */ /* 0x000fea0003800000 */
.L_x_157:
        /* <DEDUP_REMOVED lines=12> */
.L_x_160:
[----:B------:R-:W-:Y:S05]  /*18ac0*/  BSYNC B1 ;  /* 0x0000000000017941 */ /* 0x000fea0003800000 */
.L_x_159:
        /* <DEDUP_REMOVED lines=12> */
.L_x_162:
[----:B------:R-:W-:Y:S05]  /*18b90*/  BSYNC B1 ;  /* 0x0000000000017941 */ /* 0x000fea0003800000 */
.L_x_161:
        /* <DEDUP_REMOVED lines=12> */
.L_x_164:
[----:B------:R-:W-:Y:S05]  /*18c60*/  BSYNC B1 ;  /* 0x0000000000017941 */ /* 0x000fea0003800000 */
.L_x_163:
        /* <DEDUP_REMOVED lines=12> */
.L_x_166:
[----:B------:R-:W-:Y:S05]  /*18d30*/  BSYNC B1 ;  /* 0x0000000000017941 */ /* 0x000fea0003800000 */
.L_x_165:
        /* <DEDUP_REMOVED lines=12> */
.L_x_168:
[----:B------:R-:W-:Y:S05]  /*18e00*/  BSYNC B1 ;  /* 0x0000000000017941 */ /* 0x000fea0003800000 */
.L_x_167:
        /* <DEDUP_REMOVED lines=12> */
.L_x_170:
[----:B------:R-:W-:Y:S05]  /*18ed0*/  BSYNC B1 ;  /* 0x0000000000017941 */ /* 0x000fea0003800000 */
.L_x_169:
        /* <DEDUP_REMOVED lines=12> */
.L_x_172:
[----:B------:R-:W-:Y:S05]  /*18fa0*/  BSYNC B1 ;  /* 0x0000000000017941 */ /* 0x000fea0003800000 */
.L_x_171:
        /* <DEDUP_REMOVED lines=12> */
.L_x_174:
[----:B------:R-:W-:Y:S05]  /*19070*/  BSYNC B1 ;  /* 0x0000000000017941 */ /* 0x000fea0003800000 */
.L_x_173:
        /* <DEDUP_REMOVED lines=12> */
.L_x_176:
[----:B------:R-:W-:Y:S05]  /*19140*/  BSYNC B1 ;  /* 0x0000000000017941 */ /* 0x000fea0003800000 */
.L_x_175:
        /* <DEDUP_REMOVED lines=12> */
.L_x_178:
[----:B------:R-:W-:Y:S05]  /*19210*/  BSYNC B1 ;  /* 0x0000000000017941 */ /* 0x000fea0003800000 */
.L_x_177:
        /* <DEDUP_REMOVED lines=12> */
.L_x_180:
[----:B------:R-:W-:Y:S05]  /*192e0*/  BSYNC B1 ;  /* 0x0000000000017941 */ /* 0x000fea0003800000 */
.L_x_179:
        /* <DEDUP_REMOVED lines=12> */
.L_x_182:
[----:B------:R-:W-:Y:S05]  /*193b0*/  BSYNC B1 ;  /* 0x0000000000017941 */ /* 0x000fea0003800000 */
.L_x_181:
        /* <DEDUP_REMOVED lines=12> */
.L_x_184:
[----:B------:R-:W-:Y:S05]  /*19480*/  BSYNC B1 ;  /* 0x0000000000017941 */ /* 0x000fea0003800000 */
.L_x_183:
        /* <DEDUP_REMOVED lines=12> */
.L_x_186:
[----:B------:R-:W-:Y:S05]  /*19550*/  BSYNC B1 ;  /* 0x0000000000017941 */ /* 0x000fea0003800000 */
.L_x_185:
        /* <DEDUP_REMOVED lines=12> */
.L_x_188:
[----:B------:R-:W-:Y:S05]  /*19620*/  BSYNC B1 ;  /* 0x0000000000017941 */ /* 0x000fea0003800000 */
.L_x_187:
        /* <DEDUP_REMOVED lines=12> */
.L_x_190:
[----:B------:R-:W-:Y:S05]  /*196f0*/  BSYNC B1 ;  /* 0x0000000000017941 */ /* 0x000fea0003800000 */
.L_x_189:
        /* <DEDUP_REMOVED lines=12> */
.L_x_192:
[----:B------:R-:W-:Y:S05]  /*197c0*/  BSYNC B1 ;  /* 0x0000000000017941 */ /* 0x000fea0003800000 */
.L_x_191:
        /* <DEDUP_REMOVED lines=12> */
.L_x_194:
[----:B------:R-:W-:Y:S05]  /*19890*/  BSYNC B1 ;  /* 0x0000000000017941 */ /* 0x000fea0003800000 */
.L_x_193:
        /* <DEDUP_REMOVED lines=12> */
.L_x_196:
[----:B------:R-:W-:Y:S05]  /*19960*/  BSYNC B1 ;  /* 0x0000000000017941 */ /* 0x000fea0003800000 */
.L_x_195:
        /* <DEDUP_REMOVED lines=12> */
.L_x_198:
[----:B------:R-:W-:Y:S05]  /*19a30*/  BSYNC B1 ;  /* 0x0000000000017941 */ /* 0x000fea0003800000 */
.L_x_197:
        /* <DEDUP_REMOVED lines=12> */
.L_x_200:
[----:B------:R-:W-:Y:S05]  /*19b00*/  BSYNC B1 ;  /* 0x0000000000017941 */ /* 0x000fea0003800000 */
.L_x_199:
        /* <DEDUP_REMOVED lines=12> */
.L_x_202:
[----:B------:R-:W-:Y:S05]  /*19bd0*/  BSYNC B1 ;  /* 0x0000000000017941 */ /* 0x000fea0003800000 */
.L_x_201:
        /* <DEDUP_REMOVED lines=12> */
.L_x_204:
[----:B------:R-:W-:Y:S05]  /*19ca0*/  BSYNC B1 ;  /* 0x0000000000017941 */ /* 0x000fea0003800000 */
.L_x_203:
        /* <DEDUP_REMOVED lines=12> */
.L_x_206:
[----:B------:R-:W-:Y:S05]  /*19d70*/  BSYNC B1 ;  /* 0x0000000000017941 */ /* 0x000fea0003800000 */
.L_x_205:
        /* <DEDUP_REMOVED lines=12> */
.L_x_208:
[----:B------:R-:W-:Y:S05]  /*19e40*/  BSYNC B1 ;  /* 0x0000000000017941 */ /* 0x000fea0003800000 */
.L_x_207:
        /* <DEDUP_REMOVED lines=12> */
.L_x_210:
[----:B------:R-:W-:Y:S05]  /*19f10*/  BSYNC B1 ;  /* 0x0000000000017941 */ /* 0x000fea0003800000 */
.L_x_209:
        /* <DEDUP_REMOVED lines=12> */
.L_x_212:
[----:B------:R-:W-:Y:S05]  /*19fe0*/  BSYNC B1 ;  /* 0x0000000000017941 */ /* 0x000fea0003800000 */
.L_x_211:
        /* <DEDUP_REMOVED lines=12> */
.L_x_214:
[----:B------:R-:W-:Y:S05]  /*1a0b0*/  BSYNC B1 ;  /* 0x0000000000017941 */ /* 0x000fea0003800000 */
.L_x_213:
        /* <DEDUP_REMOVED lines=12> */
.L_x_216:
[----:B------:R-:W-:Y:S05]  /*1a180*/  BSYNC B1 ;  /* 0x0000000000017941 */ /* 0x000fea0003800000 */
.L_x_215:
        /* <DEDUP_REMOVED lines=12> */
.L_x_218:
[----:B------:R-:W-:Y:S05]  /*1a250*/  BSYNC B1 ;  /* 0x0000000000017941 */ /* 0x000fea0003800000 */
.L_x_217:
        /* <DEDUP_REMOVED lines=12> */
.L_x_220:
[----:B------:R-:W-:Y:S05]  /*1a320*/  BSYNC B1 ;  /* 0x0000000000017941 */ /* 0x000fea0003800000 */
.L_x_219:
        /* <DEDUP_REMOVED lines=12> */
.L_x_222:
[----:B------:R-:W-:Y:S05]  /*1a3f0*/  BSYNC B1 ;  /* 0x0000000000017941 */ /* 0x000fea0003800000 */
.L_x_221:
        /* <DEDUP_REMOVED lines=12> */
.L_x_224:
[----:B------:R-:W-:Y:S05]  /*1a4c0*/  BSYNC B1 ;  /* 0x0000000000017941 */ /* 0x000fea0003800000 */
.L_x_223:
        /* <DEDUP_REMOVED lines=12> */
.L_x_226:
[----:B------:R-:W-:Y:S05]  /*1a590*/  BSYNC B1 ;  /* 0x0000000000017941 */ /* 0x000fea0003800000 */
.L_x_225:
        /* <DEDUP_REMOVED lines=12> */
.L_x_228:
[----:B------:R-:W-:Y:S05]  /*1a660*/  BSYNC B1 ;  /* 0x0000000000017941 */ /* 0x000fea0003800000 */
.L_x_227:
        /* <DEDUP_REMOVED lines=12> */
.L_x_230:
[----:B------:R-:W-:Y:S05]  /*1a730*/  BSYNC B1 ;  /* 0x0000000000017941 */ /* 0x000fea0003800000 */
.L_x_229:
        /* <DEDUP_REMOVED lines=12> */
.L_x_232:
[----:B------:R-:W-:Y:S05]  /*1a800*/  BSYNC B1 ;  /* 0x0000000000017941 */ /* 0x000fea0003800000 */
.L_x_231:
        /* <DEDUP_REMOVED lines=12> */
.L_x_234:
[----:B------:R-:W-:Y:S05]  /*1a8d0*/  BSYNC B1 ;  /* 0x0000000000017941 */ /* 0x000fea0003800000 */
.L_x_233:
        /* <DEDUP_REMOVED lines=12> */
.L_x_236:
[----:B------:R-:W-:Y:S05]  /*1a9a0*/  BSYNC B1 ;  /* 0x0000000000017941 */ /* 0x000fea0003800000 */
.L_x_235:
        /* <DEDUP_REMOVED lines=12> */
.L_x_238:
[----:B------:R-:W-:Y:S05]  /*1aa70*/  BSYNC B1 ;  /* 0x0000000000017941 */ /* 0x000fea0003800000 */
.L_x_237:
        /* <DEDUP_REMOVED lines=12> */
.L_x_240:
[----:B------:R-:W-:Y:S05]  /*1ab40*/  BSYNC B1 ;  /* 0x0000000000017941 */ /* 0x000fea0003800000 */
.L_x_239:
        /* <DEDUP_REMOVED lines=12> */
.L_x_242:
[----:B------:R-:W-:Y:S05]  /*1ac10*/  BSYNC B1 ;  /* 0x0000000000017941 */ /* 0x000fea0003800000 */
.L_x_241:
        /* <DEDUP_REMOVED lines=12> */
.L_x_244:
[----:B------:R-:W-:Y:S05]  /*1ace0*/  BSYNC B1 ;  /* 0x0000000000017941 */ /* 0x000fea0003800000 */
.L_x_243:
        /* <DEDUP_REMOVED lines=12> */
.L_x_246:
[----:B------:R-:W-:Y:S05]  /*1adb0*/  BSYNC B1 ;  /* 0x0000000000017941 */ /* 0x000fea0003800000 */
.L_x_245:
        /* <DEDUP_REMOVED lines=12> */
.L_x_248:
[----:B------:R-:W-:Y:S05]  /*1ae80*/  BSYNC B1 ;  /* 0x0000000000017941 */ /* 0x000fea0003800000 */
.L_x_247:
        /* <DEDUP_REMOVED lines=12> */
.L_x_250:
[----:B------:R-:W-:Y:S05]  /*1af50*/  BSYNC B1 ;  /* 0x0000000000017941 */ /* 0x000fea0003800000 */
.L_x_249:
[----:B0-----:R-:W2:Y:S01]  /*1af60*/  LDL.LU R5, [R1+0x200] ;  /* 0x0002000001057983 */ /* 0x001ea20000300800 */
[----:B-----5:R-:W-:Y:S01]  /*1af70*/  LOP3.LUT R4, R4, 0xff, RZ, 0xc0, !PT ;  /* 0x000000ff04047812 */ /* 0x020fe200078ec0ff */
[----:B------:R-:W-:Y:S01]  /*1af80*/  BSSY B1, `(.L_x_251) ;  /* 0x000000b000017945 */ /* 0x000fe20003800000 */
[----:B------:R-:W-:Y:S02]  /*1af90*/  ISETP.LT.OR P2, PT, R0, 0xda, !P0 ;  /* 0x000000da0000780c */ /* 0x000fe40004741670 */
[----:B------:R-:W-:-:S05]  /*1afa0*/  F2FP.F16.E4M3.UNPACK_B R4, R4 ;  /* 0x00000004ff04723e */ /* 0x000fca00020006ff */
[----:B------:R-:W-:-:S05]  /*1afb0*/  HADD2.F32 R4, -RZ, R4.H0_H0 ;  /* 0x20000004ff047230 */ /* 0x000fca0000004100 */
[----:B------:R-:W-:-:S04]  /*1afc0*/  FMUL R4, R4, UR21 ;  /* 0x0000001504047c20 */ /* 0x000fc80008400000 */
[----:B--2---:R-:W-:-:S05]  /*1afd0*/  FFMA R4, R5, UR20, R4 ;  /* 0x0000001405047c23 */ /* 0x004fca0008000004 */
[----:B------:R-:W-:Y:S02]  /*1afe0*/  F2FP.SATFINITE.E4M3.F32.PACK_AB_MERGE_C R5, RZ, R4, RZ ;  /* 0x00000004ff05723e */ /* 0x000fe400048070ff */
[----:B------:R-:W-:-:S03]  /*1aff0*/  PRMT R4, RZ, 0x7610, R4 ;  /* 0x00007610ff047816 */ /* 0x000fc60000000004 */
[----:B------:R0:W-:Y:S01]  /*1b000*/  @!P3 STG.E.U8 desc[UR14][R24.64+0xd8], R5 ;  /* 0x0000d8051800b986 */ /* 0x0001e2000c10110e */
[----:B------:R-:W-:Y:S05]  /*1b010*/  @P2 BRA `(.L_x_252) ;  /* 0x0000000000042947 */ /* 0x000fea0003800000 */
[----:B------:R2:W5:Y:S02]  /*1b020*/  LDG.E.U8 R4, desc[UR14][R32.64+0xd9] ;  /* 0x0000d90e20047981 */ /* 0x000564000c1e1100 */
.L_x_252:
[----:B------:R-:W-:Y:S05]  /*1b030*/  BSYNC B1 ;  /* 0x0000000000017941 */ /* 0x000fea0003800000 */
.L_x_251:
[----:B0-----:R-:W3:Y:S01]  /*1b040*/  LDL.LU R5, [R1+0x204] ;  /* 0x0002040001057983 */ /* 0x001ee20000300800 */
[----:B-----5:R-:W-:Y:S01]  /*1b050*/  LOP3.LUT R4, R4, 0xff, RZ, 0xc0, !PT ;  /* 0x000000ff04047812 */ /* 0x020fe200078ec0ff */
[----:B------:R-:W-:Y:S01]  /*1b060*/  BSSY B1, `(.L_x_253) ;  /* 0x000000b000017945 */ /* 0x000fe20003800000 */
[----:B------:R-:W-:Y:S02]  /*1b070*/  ISETP.LT.OR P3, PT, R0, 0xd9, !P1 ;  /* 0x000000d90000780c */ /* 0x000fe40004f61670 */
[----:B------:R-:W-:-:S05]  /*1b080*/  F2FP.F16.E4M3.UNPACK_B R4, R4 ;  /* 0x00000004ff04723e */ /* 0x000fca00020006ff */
[----:B------:R-:W-:-:S05]  /*1b090*/  HADD2.F32 R4, -RZ, R4.H0_H0 ;  /* 0x20000004ff047230 */ /* 0x000fca0000004100 */
[----:B------:R-:W-:-:S04]  /*1b0a0*/  FMUL R4, R4, UR21 ;  /* 0x0000001504047c20 */ /* 0x000fc80008400000 */
[----:B---3--:R-:W-:-:S05]  /*1b0b0*/  FFMA R4, R5, UR20, R4 ;  /* 0x0000001405047c23 */ /* 0x008fca0008000004 */
[----:B------:R-:W-:Y:S02]  /*1b0c0*/  F2FP.SATFINITE.E4M3.F32.PACK_AB_MERGE_C R5, RZ, R4, RZ ;  /* 0x00000004ff05723e */ /* 0x000fe400048070ff */
[----:B------:R-:W-:-:S03]  /*1b0d0*/  PRMT R4, RZ, 0x7610, R4 ;  /* 0x00007610ff047816 */ /* 0x000fc60000000004 */
[----:B------:R0:W-:Y:S01]  /*1b0e0*/  @!P2 STG.E.U8 desc[UR14][R24.64+0xd9], R5 ;  /* 0x0000d9051800a986 */ /* 0x0001e2000c10110e */
[----:B------:R-:W-:Y:S05]  /*1b0f0*/  @P3 BRA `(.L_x_254) ;  /* 0x0000000000043947 */ /* 0x000fea0003800000 */
[----:B------:R3:W5:Y:S02]  /*1b100*/  LDG.E.U8 R4, desc[UR14][R2.64+0xd8] ;  /* 0x0000d80e02047981 */ /* 0x000764000c1e1100 */
.L_x_254:
[----:B------:R-:W-:Y:S05]  /*1b110*/  BSYNC B1 ;  /* 0x0000000000017941 */ /* 0x000fea0003800000 */
.L_x_253:
        /* <DEDUP_REMOVED lines=13> */
.L_x_256:
[----:B------:R-:W-:Y:S05]  /*1b1f0*/  BSYNC B1 ;  /* 0x0000000000017941 */ /* 0x000fea0003800000 */
.L_x_255:
        /* <DEDUP_REMOVED lines=13> */
.L_x_258:
[----:B------:R-:W-:Y:S05]  /*1b2d0*/  BSYNC B1 ;  /* 0x0000000000017941 */ /* 0x000fea0003800000 */
.L_x_257:
        /* <DEDUP_REMOVED lines=13> */
.L_x_260:
[----:B------:R-:W-:Y:S05]  /*1b3b0*/  BSYNC B1 ;  /* 0x0000000000017941 */ /* 0x000fea0003800000 */
.L_x_259:
        /* <DEDUP_REMOVED lines=13> */
.L_x_262:
[----:B------:R-:W-:Y:S05]  /*1b490*/  BSYNC B1 ;  /* 0x0000000000017941 */ /* 0x000fea0003800000 */
.L_x_261:
        /* <DEDUP_REMOVED lines=13> */
.L_x_264:
[----:B------:R-:W-:Y:S05]  /*1b570*/  BSYNC B1 ;  /* 0x0000000000017941 */ /* 0x000fea0003800000 */
.L_x_263:
        /* <DEDUP_REMOVED lines=13> */
.L_x_266:
[----:B------:R-:W-:Y:S05]  /*1b650*/  BSYNC B1 ;  /* 0x0000000000017941 */ /* 0x000fea0003800000 */
.L_x_265:
        /* <DEDUP_REMOVED lines=13> */
.L_x_268:
[----:B------:R-:W-:Y:S05]  /*1b730*/  BSYNC B1 ;  /* 0x0000000000017941 */ /* 0x000fea0003800000 */
.L_x_267:
        /* <DEDUP_REMOVED lines=13> */
.L_x_270:
[----:B------:R-:W-:Y:S05]  /*1b810*/  BSYNC B1 ;  /* 0x0000000000017941 */ /* 0x000fea0003800000 */
.L_x_269:
        /* <DEDUP_REMOVED lines=13> */
.L_x_272:
[----:B------:R-:W-:Y:S05]  /*1b8f0*/  BSYNC B1 ;  /* 0x0000000000017941 */ /* 0x000fea0003800000 */
.L_x_271:
        /* <DEDUP_REMOVED lines=13> */
.L_x_274:
[----:B------:R-:W-:Y:S05]  /*1b9d0*/  BSYNC B1 ;  /* 0x0000000000017941 */ /* 0x000fea0003800000 */
.L_x_273:
        /* <DEDUP_REMOVED lines=13> */
.L_x_276:
[----:B------:R-:W-:Y:S05]  /*1bab0*/  BSYNC B1 ;  /* 0x0000000000017941 */ /* 0x000fea0003800000 */
.L_x_275:
        /* <DEDUP_REMOVED lines=13> */
.L_x_278:
[----:B------:R-:W-:Y:S05]  /*1bb90*/  BSYNC B1 ;  /* 0x0000000000017941 */ /* 0x000fea0003800000 */
.L_x_277:
        /* <DEDUP_REMOVED lines=13> */
.L_x_280:
[----:B------:R-:W-:Y:S05]  /*1bc70*/  BSYNC B1 ;  /* 0x0000000000017941 */ /* 0x000fea0003800000 */
.L_x_279:
        /* <DEDUP_REMOVED lines=13> */
.L_x_282:
[----:B------:R-:W-:Y:S05]  /*1bd50*/  BSYNC B1 ;  /* 0x0000000000017941 */ /* 0x000fea0003800000 */
.L_x_281:
        /* <DEDUP_REMOVED lines=13> */
.L_x_284:
[----:B------:R-:W-:Y:S05]  /*1be30*/  BSYNC B1 ;  /* 0x0000000000017941 */ /* 0x000fea0003800000 */
.L_x_283:
        /* <DEDUP_REMOVED lines=13> */
.L_x_286:
[----:B------:R-:W-:Y:S05]  /*1bf10*/  BSYNC B1 ;  /* 0x0000000000017941 */ /* 0x000fea0003800000 */
.L_x_285:
        /* <DEDUP_REMOVED lines=13> */
.L_x_288:
[----:B------:R-:W-:Y:S05]  /*1bff0*/  BSYNC B1 ;  /* 0x0000000000017941 */ /* 0x000fea0003800000 */
.L_x_287:
[----:B------:R-:W2:Y:S01]  /*1c000*/  LDL.LU R7, [R1+0x24c] ;  /* 0x00024c0001077983 */ /* 0x000ea20000300800 */
[----:B-----5:R-:W-:Y:S01]  /*1c010*/  LOP3.LUT R4, R4, 0xff, RZ, 0xc0, !PT ;  /* 0x000000ff04047812 */ /* 0x020fe200078ec0ff */
[----:B------:R-:W-:Y:S01]  /*1c020*/  BSSY B1, `(.L_x_289) ;  /* 0x0000013000017945 */ /* 0x000fe20003800000 */
[----:B0-----:R-:W-:Y:S02]  /*1c030*/  IADD3 R5, P0, R35, 0x80, RZ ;  /* 0x0000008023057810 */ /* 0x001fe40007f1e0ff */
[----:B------:R-:W-:-:S03]  /*1c040*/  F2FP.F16.E4M3.UNPACK_B R4, R4 ;  /* 0x00000004ff04723e */ /* 0x000fc600020006ff */
[----:B--234-:R-:W-:Y:S01]  /*1c050*/  IMAD.X R2, RZ, RZ, R37, P0 ;  /* 0x000000ffff027224 */ /* 0x01cfe200000e0625 */
[----:B------:R-:W-:Y:S01]  /*1c060*/  ISETP.GE.AND P0, PT, R34, 0x81, PT ;  /* 0x000000812200780c */ /* 0x000fe20003f06270 */
[----:B------:R-:W-:Y:S02]  /*1c070*/  HADD2.F32 R4, -RZ, R4.H0_H0 ;  /* 0x20000004ff047230 */ /* 0x000fe40000004100 */
[----:B------:R-:W-:Y:S01]  /*1c080*/  IMAD R6, R2, UR6, RZ ;  /* 0x0000000602067c24 */ /* 0x000fe2000f8e02ff */
[----:B------:R-:W-:Y:S01]  /*1c090*/  ISETP.LT.OR P3, PT, R0, 0x1, !P0 ;  /* 0x000000010000780c */ /* 0x000fe20004761670 */
[----:B------:R-:W-:-:S04]  /*1c0a0*/  IMAD.WIDE.U32 R2, R5, UR6, R38 ;  /* 0x0000000605027c25 */ /* 0x000fc8000f8e0026 */
[----:B------:R-:W-:Y:S01]  /*1c0b0*/  FMUL R4, R4, UR21 ;  /* 0x0000001504047c20 */ /* 0x000fe20008400000 */
[----:B------:R-:W-:Y:S01]  /*1c0c0*/  IMAD R5, R5, UR7, R6 ;  /* 0x0000000705057c24 */ /* 0x000fe2000f8e0206 */
[----:B------:R-:W-:-:S04]  /*1c0d0*/  IADD3 R2, P2, R2, UR8, RZ ;  /* 0x0000000802027c10 */ /* 0x000fc8000ff5e0ff */
[----:B------:R-:W-:Y:S01]  /*1c0e0*/  IADD3.X R3, R3, UR9, R5, P2, !PT ;  /* 0x0000000903037c10 */ /* 0x000fe200097fe405 */
[----:B------:R-:W-:-:S05]  /*1c0f0*/  FFMA R4, R7, UR20, R4 ;  /* 0x0000001407047c23 */ /* 0x000fca0008000004 */
[----:B------:R-:W-:Y:S02]  /*1c100*/  F2FP.SATFINITE.E4M3.F32.PACK_AB_MERGE_C R7, RZ, R4, RZ ;  /* 0x00000004ff07723e */ /* 0x000fe400048070ff */
[----:B------:R-:W-:-:S03]  /*1c110*/  PRMT R4, RZ, 0x7610, R4 ;  /* 0x00007610ff047816 */ /* 0x000fc60000000004 */
[----:B------:R0:W-:Y:S01]  /*1c120*/  @!P1 STG.E.U8 desc[UR14][R26.64+0xf9], R7 ;  /* 0x0000f9071a009986 */ /* 0x0001e2000c10110e */
[----:B------:R-:W-:Y:S05]  /*1c130*/  @P3 BRA `(.L_x_290) ;  /* 0x0000000000043947 */ /* 0x000fea0003800000 */
[----:B------:R2:W5:Y:S02]  /*1c140*/  LDG.E.U8 R4, desc[UR14][R2.64] ;  /* 0x0000000e02047981 */ /* 0x000564000c1e1100 */
.L_x_290:
[----:B------:R-:W-:Y:S05]  /*1c150*/  BSYNC B1 ;  /* 0x0000000000017941 */ /* 0x000fea0003800000 */
.L_x_289:
[----:B------:R-:W3:Y:S01]  /*1c160*/  LDL.LU R5, [R1+0x250] ;  /* 0x0002500001057983 */ /* 0x000ee20000300800 */
        /* <DEDUP_REMOVED lines=12> */
.L_x_292:
[----:B------:R-:W-:Y:S05]  /*1c230*/  BSYNC B1 ;  /* 0x0000000000017941 */ /* 0x000fea0003800000 */
.L_x_291:
[----:B---3--:R-:W3:Y:S01]  /*1c240*/  LDL.LU R5, [R1+0x254] ;  /* 0x0002540001057983 */ /* 0x008ee20000300800 */
[----:B-----5:R-:W-:Y:S01]  /*1c250*/  LOP3.LUT R4, R4, 0xff, RZ, 0xc0, !PT ;  /* 0x000000ff04047812 */ /* 0x020fe200078ec0ff */
[----:B------:R-:W-:Y:S01]  /*1c260*/  BSSY B1, `(.L_x_293) ;  /* 0x0000013000017945 */ /* 0x000fe20003800000 */
[----:B------:R-:W-:Y:S02]  /*1c270*/  IADD3 R35, P1, R35, 0x88, RZ ;  /* 0x0000008823237810 */ /* 0x000fe40007f3e0ff */
[----:B------:R-:W-:Y:S02]  /*1c280*/  F2FP.F16.E4M3.UNPACK_B R4, R4 ;  /* 0x00000004ff04723e */ /* 0x000fe400020006ff */
[----:B------:R-:W-:Y:S01]  /*1c290*/  PRMT R6, RZ, 0x7610, R6 ;  /* 0x00007610ff067816 */ /* 0x000fe20000000006 */
[----:B------:R-:W-:Y:S01]  /*1c2a0*/  IMAD.X R36, RZ, RZ, R37, P1 ;  /* 0x000000ffff247224 */ /* 0x000fe200008e0625 */
[----:B------:R-:W-:Y:S01]  /*1c2b0*/  ISETP.GE.AND P1, PT, R34, 0x89, PT ;  /* 0x000000892200780c */ /* 0x000fe20003f26270 */
[----:B------:R-:W-:-:S02]  /*1c2c0*/  HADD2.F32 R4, -RZ, R4.H0_H0 ;  /* 0x20000004ff047230 */ /* 0x000fc40000004100 */
[----:B------:R-:W-:Y:S01]  /*1c2d0*/  IMAD R36, R36, UR6, RZ ;  /* 0x0000000624247c24 */ /* 0x000fe2000f8e02ff */
[----:B------:R-:W-:Y:S01]  /*1c2e0*/  ISETP.LT.OR P5, PT, R0, 0x1, !P1 ;  /* 0x000000010000780c */ /* 0x000fe20004fa1670 */
[----:B------:R-:W-:-:S04]  /*1c2f0*/  IMAD.WIDE.U32 R38, R35, UR6, R38 ;  /* 0x0000000623267c25 */ /* 0x000fc8000f8e0026 */
[----:B------:R-:W-:Y:S01]  /*1c300*/  FMUL R4, R4, UR21 ;  /* 0x0000001504047c20 */ /* 0x000fe20008400000 */
[----:B------:R-:W-:-:S03]  /*1c310*/  IMAD R35, R35, UR7, R36 ;  /* 0x0000000723237c24 */ /* 0x000fc6000f8e0224 */
[----:B---3--:R-:W-:Y:S01]  /*1c320*/  FFMA R5, R5, UR20, R4 ;  /* 0x0000001405057c23 */ /* 0x008fe20008000004 */
[----:B------:R-:W-:-:S04]  /*1c330*/  IADD3 R4, P3, R38, UR8, RZ ;  /* 0x0000000826047c10 */ /* 0x000fc8000ff7e0ff */
[----:B0-----:R-:W-:Y:S02]  /*1c340*/  F2FP.SATFINITE.E4M3.F32.PACK_AB_MERGE_C R7, RZ, R5, RZ ;  /* 0x00000005ff07723e */ /* 0x001fe400048070ff */
[----:B------:R-:W-:-:S03]  /*1c350*/  IADD3.X R5, R39, UR9, R35, P3, !PT ;  /* 0x0000000927057c10 */ /* 0x000fc60009ffe423 */
[----:B------:R0:W-:Y:S01]  /*1c360*/  @!P2 STG.E.U8 desc[UR14][R30.64+0x1], R7 ;  /* 0x000001071e00a986 */ /* 0x0001e2000c10110e */
[----:B------:R-:W-:Y:S05]  /*1c370*/  @P5 BRA `(.L_x_294) ;  /* 0x0000000000045947 */ /* 0x000fea0003800000 */
[----:B------:R3:W5:Y:S02]  /*1c380*/  LDG.E.U8 R6, desc[UR14][R4.64] ;  /* 0x0000000e04067981 */ /* 0x000764000c1e1100 */
.L_x_294:
[----:B------:R-:W-:Y:S05]  /*1c390*/  BSYNC B1 ;  /* 0x0000000000017941 */ /* 0x000fea0003800000 */
.L_x_293:
        /* <DEDUP_REMOVED lines=13> */
.L_x_296:
[----:B------:R-:W-:Y:S05]  /*1c470*/  BSYNC B1 ;  /* 0x0000000000017941 */ /* 0x000fea0003800000 */
.L_x_295:
        /* <DEDUP_REMOVED lines=13> */
.L_x_298:
[----:B------:R-:W-:Y:S05]  /*1c550*/  BSYNC B1 ;  /* 0x0000000000017941 */ /* 0x000fea0003800000 */
.L_x_297:
        /* <DEDUP_REMOVED lines=13> */
.L_x_300:
[----:B------:R-:W-:Y:S05]  /*1c630*/  BSYNC B1 ;  /* 0x0000000000017941 */ /* 0x000fea0003800000 */
.L_x_299:
        /* <DEDUP_REMOVED lines=13> */
.L_x_302:
[----:B------:R-:W-:Y:S05]  /*1c710*/  BSYNC B1 ;  /* 0x0000000000017941 */ /* 0x000fea0003800000 */
.L_x_301:
        /* <DEDUP_REMOVED lines=13> */
.L_x_304:
[----:B------:R-:W-:Y:S05]  /*1c7f0*/  BSYNC B1 ;  /* 0x0000000000017941 */ /* 0x000fea0003800000 */
.L_x_303:
        /* <DEDUP_REMOVED lines=13> */
.L_x_306:
[----:B------:R-:W-:Y:S05]  /*1c8d0*/  BSYNC B1 ;  /* 0x0000000000017941 */ /* 0x000fea0003800000 */
.L_x_305:
        /* <DEDUP_REMOVED lines=13> */
.L_x_308:
[----:B------:R-:W-:Y:S05]  /*1c9b0*/  BSYNC B1 ;  /* 0x0000000000017941 */ /* 0x000fea0003800000 */
.L_x_307:
        /* <DEDUP_REMOVED lines=13> */
.L_x_310:
[----:B------:R-:W-:Y:S05]  /*1ca90*/  BSYNC B1 ;  /* 0x0000000000017941 */ /* 0x000fea0003800000 */
.L_x_309:
        /* <DEDUP_REMOVED lines=13> */
.L_x_312:
[----:B------:R-:W-:Y:S05]  /*1cb70*/  BSYNC B1 ;  /* 0x0000000000017941 */ /* 0x000fea0003800000 */
.L_x_311:
        /* <DEDUP_REMOVED lines=13> */
.L_x_314:
[----:B------:R-:W-:Y:S05]  /*1cc50*/  BSYNC B1 ;  /* 0x0000000000017941 */ /* 0x000fea0003800000 */
.L_x_313:
        /* <DEDUP_REMOVED lines=13> */
.L_x_316:
[----:B------:R-:W-:Y:S05]  /*1cd30*/  BSYNC B1 ;  /* 0x0000000000017941 */ /* 0x000fea0003800000 */
.L_x_315:
        /* <DEDUP_REMOVED lines=13> */
.L_x_318:
[----:B------:R-:W-:Y:S05]  /*1ce10*/  BSYNC B1 ;  /* 0x0000000000017941 */ /* 0x000fea0003800000 */
.L_x_317:
        /* <DEDUP_REMOVED lines=13> */
.L_x_320:
[----:B------:R-:W-:Y:S05]  /*1cef0*/  BSYNC B1 ;  /* 0x0000000000017941 */ /* 0x000fea0003800000 */
.L_x_319:
        /* <DEDUP_REMOVED lines=13> */
.L_x_322:
[----:B------:R-:W-:Y:S05]  /*1cfd0*/  BSYNC B1 ;  /* 0x0000000000017941 */ /* 0x000fea0003800000 */
.L_x_321:
        /* <DEDUP_REMOVED lines=13> */
.L_x_324:
[----:B------:R-:W-:Y:S05]  /*1d0b0*/  BSYNC B1 ;  /* 0x0000000000017941 */ /* 0x000fea0003800000 */
.L_x_323:
        /* <DEDUP_REMOVED lines=13> */
.L_x_326:
[----:B------:R-:W-:Y:S05]  /*1d190*/  BSYNC B1 ;  /* 0x0000000000017941 */ /* 0x000fea0003800000 */
.L_x_325:
        /* <DEDUP_REMOVED lines=13> */
.L_x_328:
[----:B------:R-:W-:Y:S05]  /*1d270*/  BSYNC B1 ;  /* 0x0000000000017941 */ /* 0x000fea0003800000 */
.L_x_327:
        /* <DEDUP_REMOVED lines=13> */
.L_x_330:
[----:B------:R-:W-:Y:S05]  /*1d350*/  BSYNC B1 ;  /* 0x0000000000017941 */ /* 0x000fea0003800000 */
.L_x_329:
        /* <DEDUP_REMOVED lines=13> */
.L_x_332:
[----:B------:R-:W-:Y:S05]  /*1d430*/  BSYNC B1 ;  /* 0x0000000000017941 */ /* 0x000fea0003800000 */
.L_x_331:
        /* <DEDUP_REMOVED lines=13> */
.L_x_334:
[----:B------:R-:W-:Y:S05]  /*1d510*/  BSYNC B1 ;  /* 0x0000000000017941 */ /* 0x000fea0003800000 */
.L_x_333:
        /* <DEDUP_REMOVED lines=13> */
.L_x_336:
[----:B------:R-:W-:Y:S05]  /*1d5f0*/  BSYNC B1 ;  /* 0x0000000000017941 */ /* 0x000fea0003800000 */
.L_x_335:
        /* <DEDUP_REMOVED lines=13> */
.L_x_338:
[----:B------:R-:W-:Y:S05]  /*1d6d0*/  BSYNC B1 ;  /* 0x0000000000017941 */ /* 0x000fea0003800000 */
.L_x_337:
        /* <DEDUP_REMOVED lines=13> */
.L_x_340:
[----:B------:R-:W-:Y:S05]  /*1d7b0*/  BSYNC B1 ;  /* 0x0000000000017941 */ /* 0x000fea0003800000 */
.L_x_339:
        /* <DEDUP_REMOVED lines=13> */
.L_x_342:
[----:B------:R-:W-:Y:S05]  /*1d890*/  BSYNC B1 ;  /* 0x0000000000017941 */ /* 0x000fea0003800000 */
.L_x_341:
        /* <DEDUP_REMOVED lines=13> */
.L_x_344:
[----:B------:R-:W-:Y:S05]  /*1d970*/  BSYNC B1 ;  /* 0x0000000000017941 */ /* 0x000fea0003800000 */
.L_x_343:
        /* <DEDUP_REMOVED lines=13> */
.L_x_346:
[----:B------:R-:W-:Y:S05]  /*1da50*/  BSYNC B1 ;  /* 0x0000000000017941 */ /* 0x000fea0003800000 */
.L_x_345:
        /* <DEDUP_REMOVED lines=13> */
.L_x_348:
[----:B------:R-:W-:Y:S05]  /*1db30*/  BSYNC B1 ;  /* 0x0000000000017941 */ /* 0x000fea0003800000 */
.L_x_347:
        /* <DEDUP_REMOVED lines=13> */
.L_x_350:
[----:B------:R-:W-:Y:S05]  /*1dc10*/  BSYNC B1 ;  /* 0x0000000000017941 */ /* 0x000fea0003800000 */
.L_x_349:
        /* <DEDUP_REMOVED lines=13> */
.L_x_352:
[----:B------:R-:W-:Y:S05]  /*1dcf0*/  BSYNC B1 ;  /* 0x0000000000017941 */ /* 0x000fea0003800000 */
.L_x_351:
        /* <DEDUP_REMOVED lines=13> */
.L_x_354:
[----:B------:R-:W-:Y:S05]  /*1ddd0*/  BSYNC B1 ;  /* 0x0000000000017941 */ /* 0x000fea0003800000 */
.L_x_353:
        /* <DEDUP_REMOVED lines=13> */
.L_x_356:
[----:B------:R-:W-:Y:S05]  /*1deb0*/  BSYNC B1 ;  /* 0x0000000000017941 */ /* 0x000fea0003800000 */
.L_x_355:
        /* <DEDUP_REMOVED lines=13> */
.L_x_358:
[----:B------:R-:W-:Y:S05]  /*1df90*/  BSYNC B1 ;  /* 0x0000000000017941 */ /* 0x000fea0003800000 */
.L_x_357:
        /* <DEDUP_REMOVED lines=13> */
.L_x_360:
[----:B------:R-:W-:Y:S05]  /*1e070*/  BSYNC B1 ;  /* 0x0000000000017941 */ /* 0x000fea0003800000 */
.L_x_359:
        /* <DEDUP_REMOVED lines=13> */
.L_x_362:
[----:B------:R-:W-:Y:S05]  /*1e150*/  BSYNC B1 ;  /* 0x0000000000017941 */ /* 0x000fea0003800000 */
.L_x_361:
        /* <DEDUP_REMOVED lines=13> */
.L_x_364:
[----:B------:R-:W-:Y:S05]  /*1e230*/  BSYNC B1 ;  /* 0x0000000000017941 */ /* 0x000fea0003800000 */
.L_x_363:
        /* <DEDUP_REMOVED lines=13> */
.L_x_366:
[----:B------:R-:W-:Y:S05]  /*1e310*/  BSYNC B1 ;  /* 0x0000000000017941 */ /* 0x000fea0003800000 */
.L_x_365:
        /* <DEDUP_REMOVED lines=13> */
.L_x_368:
[----:B------:R-:W-:Y:S05]  /*1e3f0*/  BSYNC B1 ;  /* 0x0000000000017941 */ /* 0x000fea0003800000 */
.L_x_367:
        /* <DEDUP_REMOVED lines=13> */
.L_x_370:
[----:B------:R-:W-:Y:S05]  /*1e4d0*/  BSYNC B1 ;  /* 0x0000000000017941 */ /* 0x000fea0003800000 */
.L_x_369:
        /* <DEDUP_REMOVED lines=13> */
.L_x_372:
[----:B------:R-:W-:Y:S05]  /*1e5b0*/  BSYNC B1 ;  /* 0x0000000000017941 */ /* 0x000fea0003800000 */
.L_x_371:
        /* <DEDUP_REMOVED lines=13> */
.L_x_374:
[----:B------:R-:W-:Y:S05]  /*1e690*/  BSYNC B1 ;  /* 0x0000000000017941 */ /* 0x000fea0003800000 */
.L_x_373:
        /* <DEDUP_REMOVED lines=13> */
.L_x_376:
[----:B------:R-:W-:Y:S05]  /*1e770*/  BSYNC B1 ;  /* 0x0000000000017941 */ /* 0x000fea0003800000 */
.L_x_375:
        /* <DEDUP_REMOVED lines=13> */
.L_x_378:
[----:B------:R-:W-:Y:S05]  /*1e850*/  BSYNC B1 ;  /* 0x0000000000017941 */ /* 0x000fea0003800000 */
.L_x_377:
        /* <DEDUP_REMOVED lines=13> */
.L_x_380:
[----:B------:R-:W-:Y:S05]  /*1e930*/  BSYNC B1 ;  /* 0x0000000000017941 */ /* 0x000fea0003800000 */
.L_x_379:
        /* <DEDUP_REMOVED lines=13> */
.L_x_382:
[----:B------:R-:W-:Y:S05]  /*1ea10*/  BSYNC B1 ;  /* 0x0000000000017941 */ /* 0x000fea0003800000 */
.L_x_381:
        /* <DEDUP_REMOVED lines=13> */
.L_x_384:
[----:B------:R-:W-:Y:S05]  /*1eaf0*/  BSYNC B1 ;  /* 0x0000000000017941 */ /* 0x000fea0003800000 */
.L_x_383:
        /* <DEDUP_REMOVED lines=13> */
.L_x_386:
[----:B------:R-:W-:Y:S05]  /*1ebd0*/  BSYNC B1 ;  /* 0x0000000000017941 */ /* 0x000fea0003800000 */
.L_x_385:
        /* <DEDUP_REMOVED lines=13> */
.L_x_388:
[----:B------:R-:W-:Y:S05]  /*1ecb0*/  BSYNC B1 ;  /* 0x0000000000017941 */ /* 0x000fea0003800000 */
.L_x_387:
        /* <DEDUP_REMOVED lines=13> */
.L_x_390:
[----:B------:R-:W-:Y:S05]  /*1ed90*/  BSYNC B1 ;  /* 0x0000000000017941 */ /* 0x000fea0003800000 */
.L_x_389:
        /* <DEDUP_REMOVED lines=13> */
.L_x_392:
[----:B------:R-:W-:Y:S05]  /*1ee70*/  BSYNC B1 ;  /* 0x0000000000017941 */ /* 0x000fea0003800000 */
.L_x_391:
        /* <DEDUP_REMOVED lines=13> */
.L_x_394:
[----:B------:R-:W-:Y:S05]  /*1ef50*/  BSYNC B1 ;  /* 0x0000000000017941 */ /* 0x000fea0003800000 */
.L_x_393:
        /* <DEDUP_REMOVED lines=13> */
.L_x_396:
[----:B------:R-:W-:Y:S05]  /*1f030*/  BSYNC B1 ;  /* 0x0000000000017941 */ /* 0x000fea0003800000 */
.L_x_395:
        /* <DEDUP_REMOVED lines=13> */
.L_x_398:
[----:B------:R-:W-:Y:S05]  /*1f110*/  BSYNC B1 ;  /* 0x0000000000017941 */ /* 0x000fea0003800000 */
.L_x_397:
        /* <DEDUP_REMOVED lines=13> */
.L_x_400:
[----:B------:R-:W-:Y:S05]  /*1f1f0*/  BSYNC B1 ;  /* 0x0000000000017941 */ /* 0x000fea0003800000 */
.L_x_399:
        /* <DEDUP_REMOVED lines=13> */
.L_x_402:
[----:B------:R-:W-:Y:S05]  /*1f2d0*/  BSYNC B1 ;  /* 0x0000000000017941 */ /* 0x000fea0003800000 */
.L_x_401:
        /* <DEDUP_REMOVED lines=13> */
.L_x_404:
[----:B------:R-:W-:Y:S05]  /*1f3b0*/  BSYNC B1 ;  /* 0x0000000000017941 */ /* 0x000fea0003800000 */
.L_x_403:
        /* <DEDUP_REMOVED lines=13> */
.L_x_406:
[----:B------:R-:W-:Y:S05]  /*1f490*/  BSYNC B1 ;  /* 0x0000000000017941 */ /* 0x000fea0003800000 */
.L_x_405:
        /* <DEDUP_REMOVED lines=13> */
.L_x_408:
[----:B------:R-:W-:Y:S05]  /*1f570*/  BSYNC B1 ;  /* 0x0000000000017941 */ /* 0x000fea0003800000 */
.L_x_407:
        /* <DEDUP_REMOVED lines=13> */
.L_x_410:
[----:B------:R-:W-:Y:S05]  /*1f650*/  BSYNC B1 ;  /* 0x0000000000017941 */ /* 0x000fea0003800000 */
.L_x_409:
        /* <DEDUP_REMOVED lines=13> */
.L_x_412:
[----:B------:R-:W-:Y:S05]  /*1f730*/  BSYNC B1 ;  /* 0x0000000000017941 */ /* 0x000fea0003800000 */
.L_x_411:
        /* <DEDUP_REMOVED lines=13> */
.L_x_414:
[----:B------:R-:W-:Y:S05]  /*1f810*/  BSYNC B1 ;  /* 0x0000000000017941 */ /* 0x000fea0003800000 */
.L_x_413:
        /* <DEDUP_REMOVED lines=13> */
.L_x_416:
[----:B------:R-:W-:Y:S05]  /*1f8f0*/  BSYNC B1 ;  /* 0x0000000000017941 */ /* 0x000fea0003800000 */
.L_x_415:
        /* <DEDUP_REMOVED lines=13> */
.L_x_418:
[----:B------:R-:W-:Y:S05]  /*1f9d0*/  BSYNC B1 ;  /* 0x0000000000017941 */ /* 0x000fea0003800000 */
.L_x_417:
        /* <DEDUP_REMOVED lines=13> */
.L_x_420:
[----:B------:R-:W-:Y:S05]  /*1fab0*/  BSYNC B1 ;  /* 0x0000000000017941 */ /* 0x000fea0003800000 */
.L_x_419:
        /* <DEDUP_REMOVED lines=13> */
.L_x_422:
[----:B------:R-:W-:Y:S05]  /*1fb90*/  BSYNC B1 ;  /* 0x0000000000017941 */ /* 0x000fea0003800000 */
.L_x_421:
        /* <DEDUP_REMOVED lines=13> */
.L_x_424:
[----:B------:R-:W-:Y:S05]  /*1fc70*/  BSYNC B1 ;  /* 0x0000000000017941 */ /* 0x000fea0003800000 */
.L_x_423:
        /* <DEDUP_REMOVED lines=13> */
.L_x_426:
[----:B------:R-:W-:Y:S05]  /*1fd50*/  BSYNC B1 ;  /* 0x0000000000017941 */ /* 0x000fea0003800000 */
.L_x_425:
        /* <DEDUP_REMOVED lines=13> */
.L_x_428:
[----:B------:R-:W-:Y:S05]  /*1fe30*/  BSYNC B1 ;  /* 0x0000000000017941 */ /* 0x000fea0003800000 */
.L_x_427:
        /* <DEDUP_REMOVED lines=13> */
.L_x_430:
[----:B------:R-:W-:Y:S05]  /*1ff10*/  BSYNC B1 ;  /* 0x0000000000017941 */ /* 0x000fea0003800000 */
.L_x_429:
        /* <DEDUP_REMOVED lines=13> */
.L_x_432:
[----:B------:R-:W-:Y:S05]  /*1fff0*/  BSYNC B1 ;  /* 0x0000000000017941 */ /* 0x000fea0003800000 */
.L_x_431:
        /* <DEDUP_REMOVED lines=13> */
.L_x_434:
[----:B------:R-:W-:Y:S05]  /*200d0*/  BSYNC B1 ;  /* 0x0000000000017941 */ /* 0x000fea0003800000 */
.L_x_433:
        /* <DEDUP_REMOVED lines=13> */
.L_x_436:
[----:B------:R-:W-:Y:S05]  /*201b0*/  BSYNC B1 ;  /* 0x0000000000017941 */ /* 0x000fea0003800000 */
.L_x_435:
        /* <DEDUP_REMOVED lines=13> */
.L_x_438:
[----:B------:R-:W-:Y:S05]  /*20290*/  BSYNC B1 ;  /* 0x0000000000017941 */ /* 0x000fea0003800000 */
.L_x_437:
        /* <DEDUP_REMOVED lines=13> */
.L_x_440:
[----:B------:R-:W-:Y:S05]  /*20370*/  BSYNC B1 ;  /* 0x0000000000017941 */ /* 0x000fea0003800000 */
.L_x_439:
        /* <DEDUP_REMOVED lines=13> */
.L_x_442:
[----:B------:R-:W-:Y:S05]  /*20450*/  BSYNC B1 ;  /* 0x0000000000017941 */ /* 0x000fea0003800000 */
.L_x_441:
        /* <DEDUP_REMOVED lines=13> */
.L_x_444:
[----:B------:R-:W-:Y:S05]  /*20530*/  BSYNC B1 ;  /* 0x0000000000017941 */ /* 0x000fea0003800000 */
.L_x_443:
        /* <DEDUP_REMOVED lines=13> */
.L_x_446:
[----:B------:R-:W-:Y:S05]  /*20610*/  BSYNC B1 ;  /* 0x0000000000017941 */ /* 0x000fea0003800000 */
.L_x_445:
        /* <DEDUP_REMOVED lines=13> */
.L_x_448:
[----:B------:R-:W-:Y:S05]  /*206f0*/  BSYNC B1 ;  /* 0x0000000000017941 */ /* 0x000fea0003800000 */
.L_x_447:
        /* <DEDUP_REMOVED lines=13> */
.L_x_450:
[----:B------:R-:W-:Y:S05]  /*207d0*/  BSYNC B1 ;  /* 0x0000000000017941 */ /* 0x000fea0003800000 */
.L_x_449:
        /* <DEDUP_REMOVED lines=13> */
.L_x_452:
[----:B------:R-:W-:Y:S05]  /*208b0*/  BSYNC B1 ;  /* 0x0000000000017941 */ /* 0x000fea0003800000 */
.L_x_451:
        /* <DEDUP_REMOVED lines=13> */
.L_x_454:
[----:B------:R-:W-:Y:S05]  /*20990*/  BSYNC B1 ;  /* 0x0000000000017941 */ /* 0x000fea0003800000 */
.L_x_453:
        /* <DEDUP_REMOVED lines=13> */
.L_x_456:
[----:B------:R-:W-:Y:S05]  /*20a70*/  BSYNC B1 ;  /* 0x0000000000017941 */ /* 0x000fea0003800000 */
.L_x_455:
        /* <DEDUP_REMOVED lines=13> */
.L_x_458:
[----:B------:R-:W-:Y:S05]  /*20b50*/  BSYNC B1 ;  /* 0x0000000000017941 */ /* 0x000fea0003800000 */
.L_x_457:
        /* <DEDUP_REMOVED lines=13> */
.L_x_460:
[----:B------:R-:W-:Y:S05]  /*20c30*/  BSYNC B1 ;  /* 0x0000000000017941 */ /* 0x000fea0003800000 */
.L_x_459:
        /* <DEDUP_REMOVED lines=13> */
.L_x_462:
[----:B------:R-:W-:Y:S05]  /*20d10*/  BSYNC B1 ;  /* 0x0000000000017941 */ /* 0x000fea0003800000 */
.L_x_461:
        /* <DEDUP_REMOVED lines=13> */
.L_x_464:
[----:B------:R-:W-:Y:S05]  /*20df0*/  BSYNC B1 ;  /* 0x0000000000017941 */ /* 0x000fea0003800000 */
.L_x_463:
        /* <DEDUP_REMOVED lines=13> */
.L_x_466:
[----:B------:R-:W-:Y:S05]  /*20ed0*/  BSYNC B1 ;  /* 0x0000000000017941 */ /* 0x000fea0003800000 */
.L_x_465:
        /* <DEDUP_REMOVED lines=13> */
.L_x_468:
[----:B------:R-:W-:Y:S05]  /*20fb0*/  BSYNC B1 ;  /* 0x0000000000017941 */ /* 0x000fea0003800000 */
.L_x_467:
        /* <DEDUP_REMOVED lines=13> */
.L_x_470:
[----:B------:R-:W-:Y:S05]  /*21090*/  BSYNC B1 ;  /* 0x0000000000017941 */ /* 0x000fea0003800000 */
.L_x_469:
        /* <DEDUP_REMOVED lines=13> */
.L_x_472:
[----:B------:R-:W-:Y:S05]  /*21170*/  BSYNC B1 ;  /* 0x0000000000017941 */ /* 0x000fea0003800000 */
.L_x_471:
        /* <DEDUP_REMOVED lines=13> */
.L_x_474:
[----:B------:R-:W-:Y:S05]  /*21250*/  BSYNC B1 ;  /* 0x0000000000017941 */ /* 0x000fea0003800000 */
.L_x_473:
        /* <DEDUP_REMOVED lines=13> */
.L_x_476:
[----:B------:R-:W-:Y:S05]  /*21330*/  BSYNC B1 ;  /* 0x0000000000017941 */ /* 0x000fea0003800000 */
.L_x_475:
        /* <DEDUP_REMOVED lines=13> */
.L_x_478:
[----:B------:R-:W-:Y:S05]  /*21410*/  BSYNC B1 ;  /* 0x0000000000017941 */ /* 0x000fea0003800000 */
.L_x_477:
        /* <DEDUP_REMOVED lines=13> */
.L_x_480:
[----:B------:R-:W-:Y:S05]  /*214f0*/  BSYNC B1 ;  /* 0x0000000000017941 */ /* 0x000fea0003800000 */
.L_x_479:
        /* <DEDUP_REMOVED lines=13> */
.L_x_482:
[----:B------:R-:W-:Y:S05]  /*215d0*/  BSYNC B1 ;  /* 0x0000000000017941 */ /* 0x000fea0003800000 */
.L_x_481:
        /* <DEDUP_REMOVED lines=13> */
.L_x_484:
[----:B------:R-:W-:Y:S05]  /*216b0*/  BSYNC B1 ;  /* 0x0000000000017941 */ /* 0x000fea0003800000 */
.L_x_483:
        /* <DEDUP_REMOVED lines=13> */
.L_x_486:
[----:B------:R-:W-:Y:S05]  /*21790*/  BSYNC B1 ;  /* 0x0000000000017941 */ /* 0x000fea0003800000 */
.L_x_485:
        /* <DEDUP_REMOVED lines=13> */
.L_x_488:
[----:B------:R-:W-:Y:S05]  /*21870*/  BSYNC B1 ;  /* 0x0000000000017941 */ /* 0x000fea0003800000 */
.L_x_487:
        /* <DEDUP_REMOVED lines=13> */
.L_x_490:
[----:B------:R-:W-:Y:S05]  /*21950*/  BSYNC B1 ;  /* 0x0000000000017941 */ /* 0x000fea0003800000 */
.L_x_489:
        /* <DEDUP_REMOVED lines=13> */
.L_x_492:
[----:B------:R-:W-:Y:S05]  /*21a30*/  BSYNC B1 ;  /* 0x0000000000017941 */ /* 0x000fea0003800000 */
.L_x_491:
        /* <DEDUP_REMOVED lines=13> */
.L_x_494:
[----:B------:R-:W-:Y:S05]  /*21b10*/  BSYNC B1 ;  /* 0x0000000000017941 */ /* 0x000fea0003800000 */
.L_x_493:
        /* <DEDUP_REMOVED lines=13> */
.L_x_496:
[----:B------:R-:W-:Y:S05]  /*21bf0*/  BSYNC B1 ;  /* 0x0000000000017941 */ /* 0x000fea0003800000 */
.L_x_495:
        /* <DEDUP_REMOVED lines=13> */
.L_x_498:
[----:B------:R-:W-:Y:S05]  /*21cd0*/  BSYNC B1 ;  /* 0x0000000000017941 */ /* 0x000fea0003800000 */
.L_x_497:
        /* <DEDUP_REMOVED lines=13> */
.L_x_500:
[----:B------:R-:W-:Y:S05]  /*21db0*/  BSYNC B1 ;  /* 0x0000000000017941 */ /* 0x000fea0003800000 */
.L_x_499:
        /* <DEDUP_REMOVED lines=13> */
.L_x_502:
[----:B------:R-:W-:Y:S05]  /*21e90*/  BSYNC B1 ;  /* 0x0000000000017941 */ /* 0x000fea0003800000 */
.L_x_501:
        /* <DEDUP_REMOVED lines=13> */
.L_x_504:
[----:B------:R-:W-:Y:S05]  /*21f70*/  BSYNC B1 ;  /* 0x0000000000017941 */ /* 0x000fea0003800000 */
.L_x_503:
        /* <DEDUP_REMOVED lines=13> */
.L_x_506:
[----:B------:R-:W-:Y:S05]  /*22050*/  BSYNC B1 ;  /* 0x0000000000017941 */ /* 0x000fea0003800000 */
.L_x_505:
        /* <DEDUP_REMOVED lines=13> */
.L_x_508:
[----:B------:R-:W-:Y:S05]  /*22130*/  BSYNC B1 ;  /* 0x0000000000017941 */ /* 0x000fea0003800000 */
.L_x_507:
        /* <DEDUP_REMOVED lines=13> */
.L_x_510:
[----:B------:R-:W-:Y:S05]  /*22210*/  BSYNC B1 ;  /* 0x0000000000017941 */ /* 0x000fea0003800000 */
.L_x_509:
        /* <DEDUP_REMOVED lines=13> */
.L_x_512:
[----:B------:R-:W-:Y:S05]  /*222f0*/  BSYNC B1 ;  /* 0x0000000000017941 */ /* 0x000fea0003800000 */
.L_x_511:
        /* <DEDUP_REMOVED lines=13> */
.L_x_514:
[----:B------:R-:W-:Y:S05]  /*223d0*/  BSYNC B1 ;  /* 0x0000000000017941 */ /* 0x000fea0003800000 */
.L_x_513:
        /* <DEDUP_REMOVED lines=13> */
.L_x_516:
[----:B------:R-:W-:Y:S05]  /*224b0*/  BSYNC B1 ;  /* 0x0000000000017941 */ /* 0x000fea0003800000 */
.L_x_515:
        /* <DEDUP_REMOVED lines=13> */
.L_x_518:
[----:B------:R-:W-:Y:S05]  /*22590*/  BSYNC B1 ;  /* 0x0000000000017941 */ /* 0x000fea0003800000 */
.L_x_517:
        /* <DEDUP_REMOVED lines=13> */
.L_x_520:
[----:B------:R-:W-:Y:S05]  /*22670*/  BSYNC B1 ;  /* 0x0000000000017941 */ /* 0x000fea0003800000 */
.L_x_519:
        /* <DEDUP_REMOVED lines=13> */
.L_x_522:
[----:B------:R-:W-:Y:S05]  /*22750*/  BSYNC B1 ;  /* 0x0000000000017941 */ /* 0x000fea0003800000 */
.L_x_521:
        /* <DEDUP_REMOVED lines=13> */
.L_x_524:
[----:B------:R-:W-:Y:S05]  /*22830*/  BSYNC B1 ;  /* 0x0000000000017941 */ /* 0x000fea0003800000 */
.L_x_523:
        /* <DEDUP_REMOVED lines=13> */
.L_x_526:
[----:B------:R-:W-:Y:S05]  /*22910*/  BSYNC B1 ;  /* 0x0000000000017941 */ /* 0x000fea0003800000 */
.L_x_525:
        /* <DEDUP_REMOVED lines=13> */
.L_x_528:
[----:B------:R-:W-:Y:S05]  /*229f0*/  BSYNC B1 ;  /* 0x0000000000017941 */ /* 0x000fea0003800000 */
.L_x_527:
        /* <DEDUP_REMOVED lines=13> */
.L_x_530:
[----:B------:R-:W-:Y:S05]  /*22ad0*/  BSYNC B1 ;  /* 0x0000000000017941 */ /* 0x000fea0003800000 */
.L_x_529:
        /* <DEDUP_REMOVED lines=13> */
.L_x_532:
[----:B------:R-:W-:Y:S05]  /*22bb0*/  BSYNC B1 ;  /* 0x0000000000017941 */ /* 0x000fea0003800000 */
.L_x_531:
        /* <DEDUP_REMOVED lines=13> */
.L_x_534:
[----:B------:R-:W-:Y:S05]  /*22c90*/  BSYNC B1 ;  /* 0x0000000000017941 */ /* 0x000fea0003800000 */
.L_x_533:
        /* <DEDUP_REMOVED lines=13> */
.L_x_536:
[----:B------:R-:W-:Y:S05]  /*22d70*/  BSYNC B1 ;  /* 0x0000000000017941 */ /* 0x000fea0003800000 */
.L_x_535:
        /* <DEDUP_REMOVED lines=13> */
.L_x_538:
[----:B------:R-:W-:Y:S05]  /*22e50*/  BSYNC B1 ;  /* 0x0000000000017941 */ /* 0x000fea0003800000 */
.L_x_537:
        /* <DEDUP_REMOVED lines=13> */
.L_x_540:
[----:B------:R-:W-:Y:S05]  /*22f30*/  BSYNC B1 ;  /* 0x0000000000017941 */ /* 0x000fea0003800000 */
.L_x_539:
[----:B--234-:R-:W2:Y:S01]  /*22f40*/  LDL.LU R3, [R1+0x444] ;  /* 0x0004440001037983 */ /* 0x01cea20000300800 */
[----:B-----5:R-:W-:Y:S01]  /*22f50*/  LOP3.LUT R6, R6, 0xff, RZ, 0xc0, !PT ;  /* 0x000000ff06067812 */ /* 0x020fe200078ec0ff */
[----:B------:R-:W-:Y:S01]  /*22f60*/  BSSY B1, `(.L_x_541) ;  /* 0x000000b000017945 */ /* 0x000fe20003800000 */
[----:B------:R-:W-:Y:S02]  /*22f70*/  ISETP.LT.OR P2, PT, R0, 0xf9, !P1 ;  /* 0x000000f90000780c */ /* 0x000fe40004f41670 */
[----:B------:R-:W-:Y:S02]  /*22f80*/  F2FP.F16.E4M3.UNPACK_B R6, R6 ;  /* 0x00000006ff06723e */ /* 0x000fe400020006ff */
[----:B------:R-:W-:-:S03]  /*22f90*/  PRMT R2, RZ, 0x7610, R2 ;  /* 0x00007610ff027816 */ /* 0x000fc60000000002 */
[----:B------:R-:W-:-:S05]  /*22fa0*/  HADD2.F32 R6, -RZ, R6.H0_H0 ;  /* 0x20000006ff067230 */ /* 0x000fca0000004100 */
[----:B------:R-:W-:-:S04]  /*22fb0*/  FMUL R6, R6, UR21 ;  /* 0x0000001506067c20 */ /* 0x000fc80008400000 */
[----:B--2---:R-:W-:-:S05]  /*22fc0*/  FFMA R6, R3, UR20, R6 ;  /* 0x0000001403067c23 */ /* 0x004fca0008000006 */
[----:B------:R-:W-:-:S05]  /*22fd0*/  F2FP.SATFINITE.E4M3.F32.PACK_AB_MERGE_C R3, RZ, R6, RZ ;  /* 0x00000006ff03723e */ /* 0x000fca00048070ff */
[----:B------:R2:W-:Y:S01]  /*22fe0*/  @!P0 STG.E.U8 desc[UR14][R30.64+0xf9], R3 ;  /* 0x0000f9031e008986 */ /* 0x0005e2000c10110e */
[----:B------:R-:W-:Y:S05]  /*22ff0*/  @P2 BRA `(.L_x_542) ;  /* 0x0000000000042947 */ /* 0x000fea0003800000 */
[----:B------:R3:W5:Y:S02]  /*23000*/  LDG.E.U8 R2, desc[UR14][R4.64+0xf8] ;  /* 0x0000f80e04027981 */ /* 0x000764000c1e1100 */
.L_x_542:
[----:B------:R-:W-:Y:S05]  /*23010*/  BSYNC B1 ;  /* 0x0000000000017941 */ /* 0x000fea0003800000 */
.L_x_541:
[----:B--2---:R-:W2:Y:S01]  /*23020*/  LDL.LU R3, [R1+0x448] ;  /* 0x0004480001037983 */ /* 0x004ea20000300800 */
        /* <DEDUP_REMOVED lines=12> */
.L_x_544:
[----:B------:R-:W-:Y:S05]  /*230f0*/  BSYNC B1 ;  /* 0x0000000000017941 */ /* 0x000fea0003800000 */
.L_x_543:
[----:B------:R-:W-:Y:S05]  /*23100*/  @P1 BRA `(.L_x_545) ;  /* 0x0000004800841947 */ /* 0x000fea0003800000 */
[----:B------:R-:W2:Y:S01]  /*23110*/  LDL.LU R2, [R1+0x44c] ;  /* 0x00044c0001027983 */ /* 0x000ea20000300800 */
[----:B-----5:R-:W-:-:S04]  /*23120*/  LOP3.LUT R0, R0, 0xff, RZ, 0xc0, !PT ;  /* 0x000000ff00007812 */ /* 0x020fc800078ec0ff */
[----:B------:R-:W-:-:S05]  /*23130*/  F2FP.F16.E4M3.UNPACK_B R0, R0 ;  /* 0x00000000ff00723e */ /* 0x000fca00020006ff */
[----:B------:R-:W-:-:S05]  /*23140*/  HADD2.F32 R0, -RZ, R0.H0_H0 ;  /* 0x20000000ff007230 */ /* 0x000fca0000004100 */
[----:B------:R-:W-:-:S04]  /*23150*/  FMUL R0, R0, UR21 ;  /* 0x0000001500007c20 */ /* 0x000fc80008400000 */
[----:B--2---:R-:W-:-:S05]  /*23160*/  FFMA R0, R2, UR20, R0 ;  /* 0x0000001402007c23 */ /* 0x004fca0008000000 */
[----:B------:R-:W-:-:S05]  /*23170*/  F2FP.SATFINITE.E4M3.F32.PACK_AB_MERGE_C R3, RZ, R0, RZ ;  /* 0x00000000ff03723e */ /* 0x000fca00048070ff */
[----:B------:R2:W-:Y:S01]  /*23180*/  STG.E.U8 desc[UR14][R28.64+0xf9], R3 ;  /* 0x0000f9031c007986 */ /* 0x0005e2000c10110e */
[----:B------:R-:W-:Y:S05]  /*23190*/  BRA `(.L_x_545) ;  /* 0x0000004800607947 */ /* 0x000fea0003800000 */
.L_x_32:
[----:B------:R-:W-:Y:S01]  /*231a0*/  ISETP.GE.AND P3, PT, R34, 0x1, PT ;  /* 0x000000012200780c */ /* 0x000fe20003f66270 */
[----:B-----5:R-:W-:Y:S01]  /*231b0*/  FMUL R2, R2, UR20 ;  /* 0x0000001402027c20 */ /* 0x020fe20008400000 */
[----:B------:R-:W3:Y:S02]  /*231c0*/  LDL.LU R40, [R1+0x200] ;  /* 0x0002000001287983 */ /* 0x000ee40000300800 */
[----:B------:R-:W-:Y:S02]  /*231d0*/  ISETP.LT.OR P0, PT, R0, 0x1, !P3 ;  /* 0x000000010000780c */ /* 0x000fe40005f01670 */
[----:B------:R-:W-:Y:S01]  /*231e0*/  F2FP.SATFINITE.E4M3.F32.PACK_AB_MERGE_C R2, RZ, R2, RZ ;  /* 0x00000002ff02723e */ /* 0x000fe200048070ff */
[----:B------:R-:W-:Y:S01]  /*231f0*/  FMUL R3, R3, UR20 ;  /* 0x0000001403037c20 */ /* 0x000fe20008400000 */
[----:B------:R-:W-:Y:S01]  /*23200*/  ISETP.GE.AND P2, PT, R34, 0x9, PT ;  /* 0x000000092200780c */ /* 0x000fe20003f46270 */
[----:B------:R-:W-:Y:S01]  /*23210*/  FMUL R4, R4, UR20 ;  /* 0x0000001404047c20 */ /* 0x000fe20008400000 */
[----:B------:R-:W-:Y:S01]  /*23220*/  FMUL R5, R5, UR20 ;  /* 0x0000001405057c20 */ /* 0x000fe20008400000 */
[----:B------:R-:W-:Y:S01]  /*23230*/  ISETP.LT.OR P1, PT, R0, 0x9, !P3 ;  /* 0x000000090000780c */ /* 0x000fe20005f21670 */
[----:B------:R-:W-:Y:S01]  /*23240*/  FMUL R6, R6, UR20 ;  /* 0x0000001406067c20 */ /* 0x000fe20008400000 */
[----:B------:R-:W-:Y:S01]  /*23250*/  FMUL R7, R7, UR20 ;  /* 0x0000001407077c20 */ /* 0x000fe20008400000 */
[----:B------:R-:W-:Y:S01]  /*23260*/  FMUL R8, R8, UR20 ;  /* 0x0000001408087c20 */ /* 0x000fe20008400000 */
[----:B------:R-:W-:Y:S01]  /*23270*/  FMUL R9, R9, UR20 ;  /* 0x0000001409097c20 */ /* 0x000fe20008400000 */
[----:B------:R-:W-:Y:S01]  /*23280*/  FMUL R10, R10, UR20 ;  /* 0x000000140a0a7c20 */ /* 0x000fe20008400000 */
[----:B------:R-:W-:Y:S01]  /*23290*/  @!P0 STG.E.U8 desc[UR14][R24.64], R2 ;  /* 0x0000000218008986 */ /* 0x000fe2000c10110e */
[----:B------:R-:W-:-:S02]  /*232a0*/  ISETP.LT.OR P0, PT, R0, 0x2, !P3 ;  /* 0x000000020000780c */ /* 0x000fc40005f01670 */
[----:B------:R-:W-:Y:S01]  /*232b0*/  F2FP.SATFINITE.E4M3.F32.PACK_AB_MERGE_C R3, RZ, R3, RZ ;  /* 0x00000003ff03723e */ /* 0x000fe200048070ff */
[----:B------:R-:W-:Y:S01]  /*232c0*/  FMUL R11, R11, UR20 ;  /* 0x000000140b0b7c20 */ /* 0x000fe20008400000 */
[----:B------:R-:W-:Y:S01]  /*232d0*/  F2FP.SATFINITE.E4M3.F32.PACK_AB_MERGE_C R4, RZ, R4, RZ ;  /* 0x00000004ff04723e */ /* 0x000fe200048070ff */
[----:B------:R-:W-:Y:S01]  /*232e0*/  FMUL R12, R12, UR20 ;  /* 0x000000140c0c7c20 */ /* 0x000fe20008400000 */
[----:B------:R-:W-:Y:S01]  /*232f0*/  FMUL R13, R13, UR20 ;  /* 0x000000140d0d7c20 */ /* 0x000fe20008400000 */
[----:B------:R-:W-:Y:S01]  /*23300*/  FMUL R14, R14, UR20 ;  /* 0x000000140e0e7c20 */ /* 0x000fe20008400000 */
[----:B------:R-:W-:Y:S01]  /*23310*/  FMUL R15, R15, UR20 ;  /* 0x000000140f0f7c20 */ /* 0x000fe20008400000 */
[----:B------:R-:W-:Y:S01]  /*23320*/  FMUL R16, R16, UR20 ;  /* 0x0000001410107c20 */ /* 0x000fe20008400000 */
[----:B------:R-:W-:Y:S01]  /*23330*/  FMUL R17, R17, UR20 ;  /* 0x0000001411117c20 */ /* 0x000fe20008400000 */
[----:B------:R-:W-:Y:S01]  /*23340*/  FMUL R18, R18, UR20 ;  /* 0x0000001412127c20 */ /* 0x000fe20008400000 */
[----:B------:R-:W-:Y:S01]  /*23350*/  FMUL R19, R19, UR20 ;  /* 0x0000001413137c20 */ /* 0x000fe20008400000 */
[----:B------:R0:W-:Y:S01]  /*23360*/  @!P0 STG.E.U8 desc[UR14][R24.64+0x1], R3 ;  /* 0x0000010318008986 */ /* 0x0001e2000c10110e */
[----:B------:R-:W-:-:S02]  /*23370*/  ISETP.LT.OR P0, PT, R0, 0x1, !P2 ;  /* 0x000000010000780c */ /* 0x000fc40005701670 */
[----:B------:R-:W-:Y:S01]  /*23380*/  F2FP.SATFINITE.E4M3.F32.PACK_AB_MERGE_C R5, RZ, R5, RZ ;  /* 0x00000005ff05723e */ /* 0x000fe200048070ff */
[----:B------:R-:W-:Y:S01]  /*23390*/  FMUL R20, R20, UR20 ;  /* 0x0000001414147c20 */ /* 0x000fe20008400000 */
[----:B------:R-:W4:Y:S01]  /*233a0*/  LDL.LU R39, [R1+0x204] ;  /* 0x0002040001277983 */ /* 0x000f220000300800 */
[----:B------:R-:W-:Y:S02]  /*233b0*/  F2FP.SATFINITE.E4M3.F32.PACK_AB_MERGE_C R6, RZ, R6, RZ ;  /* 0x00000006ff06723e */ /* 0x000fe400048070ff */
[----:B------:R-:W-:Y:S01]  /*233c0*/  F2FP.SATFINITE.E4M3.F32.PACK_AB_MERGE_C R7, RZ, R7, RZ ;  /* 0x00000007ff07723e */ /* 0x000fe200048070ff */
[----:B------:R-:W-:Y:S01]  /*233d0*/  FMUL R21, R21, UR20 ;  /* 0x0000001415157c20 */ /* 0x000fe20008400000 */
[C---:B------:R-:W-:Y:S01]  /*233e0*/  ISETP.LT.OR P5, PT, R0.reuse, 0xa, !P2 ;  /* 0x0000000a0000780c */ /* 0x040fe200057a1670 */
[----:B------:R-:W2:Y:S04]  /*233f0*/  LDL.LU R35, [R1+0x208] ;  /* 0x0002080001237983 */ /* 0x000ea80000300800 */
[----:B------:R-:W-:Y:S01]  /*23400*/  @!P0 STG.E.U8 desc[UR14][R26.64], R4 ;  /* 0x000000041a008986 */ /* 0x000fe2000c10110e */
[----:B------:R-:W-:-:S02]  /*23410*/  ISETP.LT.OR P0, PT, R0, 0x2, !P2 ;  /* 0x000000020000780c */ /* 0x000fc40005701670 */
[----:B------:R-:W-:Y:S01]  /*23420*/  F2FP.SATFINITE.E4M3.F32.PACK_AB_MERGE_C R8, RZ, R8, RZ ;  /* 0x00000008ff08723e */ /* 0x000fe200048070ff */
[----:B------:R-:W-:Y:S01]  /*23430*/  FMUL R22, R22, UR20 ;  /* 0x0000001416167c20 */ /* 0x000fe20008400000 */
[----:B------:R-:W-:Y:S01]  /*23440*/  F2FP.SATFINITE.E4M3.F32.PACK_AB_MERGE_C R9, RZ, R9, RZ ;  /* 0x00000009ff09723e */ /* 0x000fe200048070ff */
[----:B------:R-:W4:Y:S08]  /*23450*/  LDL.LU R33, [R1+0x20c] ;  /* 0x00020c0001217983 */ /* 0x000f300000300800 */
[----:B------:R1:W-:Y:S01]  /*23460*/  @!P0 STG.E.U8 desc[UR14][R26.64+0x1], R5 ;  /* 0x000001051a008986 */ /* 0x0003e2000c10110e */
[----:B------:R-:W-:-:S03]  /*23470*/  ISETP.LT.OR P0, PT, R0, 0xa, !P3 ;  /* 0x0000000a0000780c */ /* 0x000fc60005f01670 */
[----:B------:R-:W-:Y:S01]  /*23480*/  @!P1 STG.E.U8 desc[UR14][R24.64+0x8], R6 ;  /* 0x0000080618009986 */ /* 0x000fe2000c10110e */
[C---:B------:R-:W-:Y:S02]  /*23490*/  ISETP.LT.OR P1, PT, R0.reuse, 0x9, !P2 ;  /* 0x000000090000780c */ /* 0x040fe40005721670 */
[----:B------:R-:W-:Y:S01]  /*234a0*/  F2FP.SATFINITE.E4M3.F32.PACK_AB_MERGE_C R10, RZ, R10, RZ ;  /* 0x0000000aff0a723e */ /* 0x000fe200048070ff */
[----:B------:R-:W4:Y:S01]  /*234b0*/  LDL.LU R32, [R1+0x210] ;  /* 0x0002100001207983 */ /* 0x000f220000300800 */
[----:B------:R-:W-:Y:S02]  /*234c0*/  F2FP.SATFINITE.E4M3.F32.PACK_AB_MERGE_C R11, RZ, R11, RZ ;  /* 0x0000000bff0b723e */ /* 0x000fe400048070ff */
[----:B------:R-:W-:Y:S01]  /*234d0*/  F2FP.SATFINITE.E4M3.F32.PACK_AB_MERGE_C R12, RZ, R12, RZ ;  /* 0x0000000cff0c723e */ /* 0x000fe200048070ff */
[----:B------:R-:W-:Y:S01]  /*234e0*/  FMUL R23, R23, UR20 ;  /* 0x0000001417177c20 */ /* 0x000fe20008400000 */
[----:B------:R-:W-:Y:S01]  /*234f0*/  F2FP.SATFINITE.E4M3.F32.PACK_AB_MERGE_C R13, RZ, R13, RZ ;  /* 0x0000000dff0d723e */ /* 0x000fe200048070ff */
[----:B------:R-:W-:Y:S01]  /*23500*/  @!P0 STG.E.U8 desc[UR14][R24.64+0x9], R7 ;  /* 0x0000090718008986 */ /* 0x000fe2000c10110e */
[----:B------:R-:W-:-:S03]  /*23510*/  ISETP.LT.OR P0, PT, R0, 0x11, !P3 ;  /* 0x000000110000780c */ /* 0x000fc60005f01670 */
[----:B------:R-:W-:Y:S01]  /*23520*/  @!P1 STG.E.U8 desc[UR14][R26.64+0x8], R8 ;  /* 0x000008081a009986 */ /* 0x000fe2000c10110e */
[----:B------:R-:W-:-:S03]  /*23530*/  ISETP.LT.OR P1, PT, R0, 0x12, !P3 ;  /* 0x000000120000780c */ /* 0x000fc60005f21670 */
[----:B------:R-:W-:Y:S01]  /*23540*/  @!P5 STG.E.U8 desc[UR14][R26.64+0x9], R9 ;  /* 0x000009091a00d986 */ /* 0x000fe2000c10110e */
[----:B------:R-:W-:Y:S02]  /*23550*/  ISETP.LT.OR P5, PT, R0, 0x11, !P2 ;  /* 0x000000110000780c */ /* 0x000fe400057a1670 */
        /* <DEDUP_REMOVED lines=8> */
[C---:B------:R-:W-:Y:S02]  /*235e0*/  ISETP.LT.OR P5, PT, R0.reuse, 0x1a, !P3 ;  /* 0x0000001a0000780c */ /* 0x040fe40005fa1670 */
        /* <DEDUP_REMOVED lines=22> */
[C---:B------:R-:W-:Y:S02]  /*23750*/  ISETP.LT.OR P0, PT, R0.reuse, 0x29, !P3 ;  /* 0x000000290000780c */ /* 0x040fe40005f01670 */
[----:B------:R-:W-:Y:S01]  /*23760*/  F2FP.SATFINITE.E4M3.F32.PACK_AB_MERGE_C R22, RZ, R22, RZ ;  /* 0x00000016ff16723e */ /* 0x000fe200048070ff */
[----:B------:R-:W-:Y:S01]  /*23770*/  @!P1 STG.E.U8 desc[UR14][R26.64+0x20], R20 ;  /* 0x000020141a009986 */ /* 0x000fe2000c10110e */
[----:B------:R-:W-:-:S02]  /*23780*/  ISETP.LT.OR P1, PT, R0, 0x2a, !P3 ;  /* 0x0000002a0000780c */ /* 0x000fc40005f21670 */
[C---:B------:R-:W-:Y:S01]  /*23790*/  ISETP.LT.OR P6, PT, R0.reuse, 0x2a, !P2 ;  /* 0x0000002a0000780c */ /* 0x040fe200057c1670 */
[----:B------:R-:W-:Y:S01]  /*237a0*/  @!P5 STG.E.U8 desc[UR14][R26.64+0x21], R21 ;  /* 0x000021151a00d986 */ /* 0x000fe2000c10110e */
[----:B------:R-:W-:Y:S01]  /*237b0*/  ISETP.LT.OR P5, PT, R0, 0x29, !P2 ;  /* 0x000000290000780c */ /* 0x000fe200057a1670 */
[----:B------:R-:W-:Y:S01]  /*237c0*/  FMUL R156, R156, UR20 ;  /* 0x000000149c9c7c20 */ /* 0x000fe20008400000 */
[----:B------:R-:W-:Y:S01]  /*237d0*/  FMUL R157, R157, UR20 ;  /* 0x000000149d9d7c20 */ /* 0x000fe20008400000 */
[----:B------:R-:W-:Y:S01]  /*237e0*/  FMUL R158, R158, UR20 ;  /* 0x000000149e9e7c20 */ /* 0x000fe20008400000 */
[----:B------:R-:W-:Y:S01]  /*237f0*/  FMUL R159, R159, UR20 ;  /* 0x000000149f9f7c20 */ /* 0x000fe20008400000 */
[----:B------:R-:W-:Y:S01]  /*23800*/  @!P0 STG.E.U8 desc[UR14][R24.64+0x28], R22 ;  /* 0x0000281618008986 */ /* 0x000fe2000c10110e */
[----:B------:R-:W-:Y:S02]  /*23810*/  ISETP.LT.OR P0, PT, R0, 0x31, !P3 ;  /* 0x000000310000780c */ /* 0x000fe40005f01670 */
[----:B------:R-:W-:Y:S01]  /*23820*/  F2FP.SATFINITE.E4M3.F32.PACK_AB_MERGE_C R23, RZ, R23, RZ ;  /* 0x00000017ff17723e */ /* 0x000fe200048070ff */
[----:B------:R-:W-:Y:S01]  /*23830*/  FMUL R160, R160, UR20 ;  /* 0x00000014a0a07c20 */ /* 0x000fe20008400000 */
[----:B------:R-:W-:Y:S01]  /*23840*/  F2FP.SATFINITE.E4M3.F32.PACK_AB_MERGE_C R152, RZ, R152, RZ ;  /* 0x00000098ff98723e */ /* 0x000fe200048070ff */
[----:B------:R-:W-:Y:S01]  /*23850*/  FMUL R161, R161, UR20 ;  /* 0x00000014a1a17c20 */ /* 0x000fe20008400000 */
        /* <DEDUP_REMOVED lines=47> */
[----:B0-----:R-:W-:Y:S01]  /*23b50*/  F2FP.SATFINITE.E4M3.F32.PACK_AB_MERGE_C R3, RZ, R166, RZ ;  /* 0x000000a6ff03723e */ /* 0x001fe200048070ff */
[----:B------:R-:W-:Y:S01]  /*23b60*/  @!P1 STG.E.U8 desc[UR14][R24.64+0x41], R163 ;  /* 0x000041a318009986 */ /* 0x000fe2000c10110e */
[----:B------:R-:W-:-:S03]  /*23b70*/  ISETP.LT.OR P1, PT, R0, 0x4a, !P3 ;  /* 0x0000004a0000780c */ /* 0x000fc60005f21670 */
[----:B------:R-:W-:Y:S01]  /*23b80*/  @!P5 STG.E.U8 desc[UR14][R26.64+0x40], R164 ;  /* 0x000040a41a00d986 */ /* 0x000fe2000c10110e */
[----:B------:R-:W-:-:S03]  /*23b90*/  ISETP.LT.OR P5, PT, R0, 0x49, !P2 ;  /* 0x000000490000780c */ /* 0x000fc600057a1670 */
[----:B------:R-:W-:Y:S01]  /*23ba0*/  @!P6 STG.E.U8 desc[UR14][R26.64+0x41], R165 ;  /* 0x000041a51a00e986 */ /* 0x000fe2000c10110e */
[----:B------:R-:W-:-:S03]  /*23bb0*/  ISETP.LT.OR P6, PT, R0, 0x4a, !P2 ;  /* 0x0000004a0000780c */ /* 0x000fc600057c1670 */
[----:B------:R0:W-:Y:S01]  /*23bc0*/  @!P0 STG.E.U8 desc[UR14][R24.64+0x48], R3 ;  /* 0x0000480318008986 */ /* 0x0001e2000c10110e */
[----:B------:R-:W-:Y:S02]  /*23bd0*/  ISETP.LT.OR P0, PT, R0, 0x51, !P3 ;  /* 0x000000510000780c */ /* 0x000fe40005f01670 */
[----:B------:R-:W-:Y:S01]  /*23be0*/  F2FP.SATFINITE.E4M3.F32.PACK_AB_MERGE_C R167, RZ, R167, RZ ;  /* 0x000000a7ffa7723e */ /* 0x000fe200048070ff */
[----:B------:R-:W-:Y:S01]  /*23bf0*/  FMUL R172, R172, UR20 ;  /* 0x00000014acac7c20 */ /* 0x000fe20008400000 */
[----:B-1----:R-:W-:Y:S01]  /*23c00*/  F2FP.SATFINITE.E4M3.F32.PACK_AB_MERGE_C R5, RZ, R168, RZ ;  /* 0x000000a8ff05723e */ /* 0x002fe200048070ff */
[----:B------:R-:W-:Y:S01]  /*23c10*/  FMUL R173, R173, UR20 ;  /* 0x00000014adad7c20 */ /* 0x000fe20008400000 */
[----:B------:R-:W-:Y:S01]  /*23c20*/  F2FP.SATFINITE.E4M3.F32.PACK_AB_MERGE_C R169, RZ, R169, RZ ;  /* 0x000000a9ffa9723e */ /* 0x000fe200048070ff */
[----:B------:R-:W-:Y:S01]  /*23c30*/  @!P1 STG.E.U8 desc[UR14][R24.64+0x49], R167 ;  /* 0x000049a718009986 */ /* 0x000fe2000c10110e */
[----:B0-----:R-:W-:-:S03]  /*23c40*/  F2FP.SATFINITE.E4M3.F32.PACK_AB_MERGE_C R3, RZ, R170, RZ ;  /* 0x000000aaff03723e */ /* 0x001fc600048070ff */
[----:B------:R0:W-:Y:S01]  /*23c50*/  @!P5 STG.E.U8 desc[UR14][R26.64+0x48], R5 ;  /* 0x000048051a00d986 */ /* 0x0001e2000c10110e */
[C---:B------:R-:W-:Y:S02]  /*23c60*/  ISETP.LT.OR P1, PT, R0.reuse, 0x52, !P3 ;  /* 0x000000520000780c */ /* 0x040fe40005f21670 */
[C---:B------:R-:W-:Y:S01]  /*23c70*/  ISETP.LT.OR P5, PT, R0.reuse, 0x51, !P2 ;  /* 0x000000510000780c */ /* 0x040fe200057a1670 */
[----:B------:R-:W-:Y:S01]  /*23c80*/  @!P6 STG.E.U8 desc[UR14][R26.64+0x49], R169 ;  /* 0x000049a91a00e986 */ /* 0x000fe2000c10110e */
[----:B------:R-:W-:-:S03]  /*23c90*/  ISETP.LT.OR P6, PT, R0, 0x52, !P2 ;  /* 0x000000520000780c */ /* 0x000fc600057c1670 */
[----:B------:R1:W-:Y:S01]  /*23ca0*/  @!P0 STG.E.U8 desc[UR14][R24.64+0x50], R3 ;  /* 0x0000500318008986 */ /* 0x0003e2000c10110e */
[----:B------:R-:W-:Y:S01]  /*23cb0*/  ISETP.LT.OR P0, PT, R0, 0x59, !P3 ;  /* 0x000000590000780c */ /* 0x000fe20005f01670 */
[----:B------:R-:W-:Y:S01]  /*23cc0*/  FMUL R174, R174, UR20 ;  /* 0x00000014aeae7c20 */ /* 0x000fe20008400000 */
[----:B------:R-:W-:Y:S01]  /*23cd0*/  F2FP.SATFINITE.E4M3.F32.PACK_AB_MERGE_C R171, RZ, R171, RZ ;  /* 0x000000abffab723e */ /* 0x000fe200048070ff */
[----:B------:R-:W-:Y:S01]  /*23ce0*/  FMUL R175, R175, UR20 ;  /* 0x00000014afaf7c20 */ /* 0x000fe20008400000 */
[----:B0-----:R-:W-:Y:S01]  /*23cf0*/  F2FP.SATFINITE.E4M3.F32.PACK_AB_MERGE_C R5, RZ, R172, RZ ;  /* 0x000000acff05723e */ /* 0x001fe200048070ff */
[----:B------:R-:W-:Y:S01]  /*23d00*/  FMUL R176, R176, UR20 ;  /* 0x00000014b0b07c20 */ /* 0x000fe20008400000 */
[----:B------:R-:W-:Y:S01]  /*23d10*/  F2FP.SATFINITE.E4M3.F32.PACK_AB_MERGE_C R173, RZ, R173, RZ ;  /* 0x000000adffad723e */ /* 0x000fe200048070ff */
[----:B------:R-:W-:Y:S01]  /*23d20*/  @!P1 STG.E.U8 desc[UR14][R24.64+0x51], R171 ;  /* 0x000051ab18009986 */ /* 0x000fe2000c10110e */
[----:B-1----:R-:W-:-:S03]  /*23d30*/  F2FP.SATFINITE.E4M3.F32.PACK_AB_MERGE_C R3, RZ, R174, RZ ;  /* 0x000000aeff03723e */ /* 0x002fc600048070ff */
        /* <DEDUP_REMOVED lines=220> */
[----:B------:R-:W4:Y:S01]  /*24b00*/  LDL.LU R38, [R1+0x214] ;  /* 0x0002140001267983 */ /* 0x000f220000300800 */
[----:B------:R-:W-:Y:S02]  /*24b10*/  F2FP.SATFINITE.E4M3.F32.PACK_AB_MERGE_C R229, RZ, R229, RZ ;  /* 0x000000e5ffe5723e */ /* 0x000fe400048070ff */
[----:B-1----:R-:W-:Y:S01]  /*24b20*/  F2FP.SATFINITE.E4M3.F32.PACK_AB_MERGE_C R3, RZ, R230, RZ ;  /* 0x000000e6ff03723e */ /* 0x002fe200048070ff */
[----:B------:R-:W-:Y:S01]  /*24b30*/  @!P1 STG.E.U8 desc[UR14][R24.64+0xc1], R227 ;  /* 0x0000c1e318009986 */ /* 0x000fe2000c10110e */
[----:B------:R-:W-:-:S03]  /*24b40*/  ISETP.LT.OR P1, PT, R0, 0xca, !P3 ;  /* 0x000000ca0000780c */ /* 0x000fc60005f21670 */
[----:B------:R0:W-:Y:S01]  /*24b50*/  @!P5 STG.E.U8 desc[UR14][R26.64+0xc0], R5 ;  /* 0x0000c0051a00d986 */ /* 0x0001e2000c10110e */
[----:B------:R-:W-:-:S03]  /*24b60*/  ISETP.LT.OR P5, PT, R0, 0xc9, !P2 ;  /* 0x000000c90000780c */ /* 0x000fc600057a1670 */
[----:B------:R-:W-:Y:S01]  /*24b70*/  @!P6 STG.E.U8 desc[UR14][R26.64+0xc1], R229 ;  /* 0x0000c1e51a00e986 */ /* 0x000fe2000c10110e */
[----:B------:R-:W-:-:S03]  /*24b80*/  ISETP.LT.OR P6, PT, R0, 0xca, !P2 ;  /* 0x000000ca0000780c */ /* 0x000fc600057c1670 */
[----:B------:R4:W-:Y:S01]  /*24b90*/  @!P0 STG.E.U8 desc[UR14][R24.64+0xc8], R3 ;  /* 0x0000c80318008986 */ /* 0x0009e2000c10110e */
[----:B------:R-:W-:Y:S01]  /*24ba0*/  ISETP.LT.OR P0, PT, R0, 0xd1, !P3 ;  /* 0x000000d10000780c */ /* 0x000fe20005f01670 */
[----:B------:R-:W-:Y:S01]  /*24bb0*/  FMUL R232, R232, UR20 ;  /* 0x00000014e8e87c20 */ /* 0x000fe20008400000 */
[----:B------:R-:W-:Y:S01]  /*24bc0*/  FMUL R233, R233, UR20 ;  /* 0x00000014e9e97c20 */ /* 0x000fe20008400000 */
[----:B------:R-:W4:Y:S01]  /*24bd0*/  LDL.LU R37, [R1+0x218] ;  /* 0x0002180001257983 */ /* 0x000f220000300800 */
[----:B------:R-:W-:Y:S01]  /*24be0*/  FMUL R234, R234, UR20 ;  /* 0x00000014eaea7c20 */ /* 0x000fe20008400000 */
[----:B------:R-:W-:Y:S02]  /*24bf0*/  F2FP.SATFINITE.E4M3.F32.PACK_AB_MERGE_C R231, RZ, R231, RZ ;  /* 0x000000e7ffe7723e */ /* 0x000fe400048070ff */
[----:B------:R-:W4:Y:S01]  /*24c00*/  LDL.LU R36, [R1+0x21c] ;  /* 0x00021c0001247983 */ /* 0x000f220000300800 */
[----:B0-----:R-:W-:Y:S01]  /*24c10*/  F2FP.SATFINITE.E4M3.F32.PACK_AB_MERGE_C R5, RZ, R232, RZ ;  /* 0x000000e8ff05723e */ /* 0x001fe200048070ff */
[----:B---3--:R-:W-:Y:S01]  /*24c20*/  FMUL R2, R40, UR20 ;  /* 0x0000001428027c20 */ /* 0x008fe20008400000 */
[----:B------:R-:W-:Y:S01]  /*24c30*/  F2FP.SATFINITE.E4M3.F32.PACK_AB_MERGE_C R233, RZ, R233, RZ ;  /* 0x000000e9ffe9723e */ /* 0x000fe200048070ff */
[----:B--2---:R-:W-:Y:S01]  /*24c40*/  FMUL R4, R35, UR20 ;  /* 0x0000001423047c20 */ /* 0x004fe20008400000 */
[----:B------:R-:W-:Y:S01]  /*24c50*/  F2FP.SATFINITE.E4M3.F32.PACK_AB_MERGE_C R7, RZ, R234, RZ ;  /* 0x000000eaff07723e */ /* 0x000fe200048070ff */
[----:B------:R-:W2:Y:S01]  /*24c60*/  LDL.LU R35, [R1+0x220] ;  /* 0x0002200001237983 */ /* 0x000ea20000300800 */
[----:B------:R-:W-:Y:S01]  /*24c70*/  FMUL R235, R235, UR20 ;  /* 0x00000014ebeb7c20 */ /* 0x000fe20008400000 */
[----:B------:R-:W-:Y:S01]  /*24c80*/  FMUL R236, R236, UR20 ;  /* 0x00000014ecec7c20 */ /* 0x000fe20008400000 */
[----:B----4-:R-:W-:Y:S01]  /*24c90*/  FMUL R3, R39, UR20 ;  /* 0x0000001427037c20 */ /* 0x010fe20008400000 */
[----:B------:R-:W-:Y:S01]  /*24ca0*/  @!P1 STG.E.U8 desc[UR14][R24.64+0xc9], R231 ;  /* 0x0000c9e718009986 */ /* 0x000fe2000c10110e */
[C---:B------:R-:W-:Y:S01]  /*24cb0*/  ISETP.LT.OR P1, PT, R0.reuse, 0xd2, !P3 ;  /* 0x000000d20000780c */ /* 0x040fe20005f21670 */
[----:B------:R-:W-:Y:S01]  /*24cc0*/  FMUL R237, R237, UR20 ;  /* 0x00000014eded7c20 */ /* 0x000fe20008400000 */
[----:B------:R-:W-:Y:S01]  /*24cd0*/  F2FP.SATFINITE.E4M3.F32.PACK_AB_MERGE_C R235, RZ, R235, RZ ;  /* 0x000000ebffeb723e */ /* 0x000fe200048070ff */
[----:B------:R0:W-:Y:S01]  /*24ce0*/  @!P5 STG.E.U8 desc[UR14][R26.64+0xc8], R5 ;  /* 0x0000c8051a00d986 */ /* 0x0001e2000c10110e */
[----:B------:R-:W-:-:S02]  /*24cf0*/  ISETP.LT.OR P5, PT, R0, 0xd1, !P2 ;  /* 0x000000d10000780c */ /* 0x000fc400057a1670 */
[----:B------:R-:W-:Y:S01]  /*24d00*/  F2FP.SATFINITE.E4M3.F32.PACK_AB_MERGE_C R9, RZ, R236, RZ ;  /* 0x000000ecff09723e */ /* 0x000fe200048070ff */
[----:B------:R-:W-:Y:S01]  /*24d10*/  @!P6 STG.E.U8 desc[UR14][R26.64+0xc9], R233 ;  /* 0x0000c9e91a00e986 */ /* 0x000fe2000c10110e */
[C---:B------:R-:W-:Y:S02]  /*24d20*/  ISETP.LT.OR P6, PT, R0.reuse, 0xd2, !P2 ;  /* 0x000000d20000780c */ /* 0x040fe400057c1670 */
[----:B------:R-:W-:Y:S01]  /*24d30*/  F2FP.SATFINITE.E4M3.F32.PACK_AB_MERGE_C R237, RZ, R237, RZ ;  /* 0x000000edffed723e */ /* 0x000fe200048070ff */
[----:B------:R1:W-:Y:S01]  /*24d40*/  @!P0 STG.E.U8 desc[UR14][R24.64+0xd0], R7 ;  /* 0x0000d00718008986 */ /* 0x0003e2000c10110e */
[C---:B------:R-:W-:Y:S01]  /*24d50*/  ISETP.LT.OR P0, PT, R0.reuse, 0xd9, !P3 ;  /* 0x000000d90000780c */ /* 0x040fe20005f01670 */
[----:B0-----:R-:W-:Y:S02]  /*24d60*/  FMUL R5, R33, UR20 ;  /* 0x0000001421057c20 */ /* 0x001fe40008400000 */
[----:B------:R-:W-:Y:S01]  /*24d70*/  @!P1 STG.E.U8 desc[UR14][R24.64+0xd1], R235 ;  /* 0x0000d1eb18009986 */ /* 0x000fe2000c10110e */
[----:B------:R-:W-:-:S03]  /*24d80*/  ISETP.LT.OR P1, PT, R0, 0xda, !P3 ;  /* 0x000000da0000780c */ /* 0x000fc60005f21670 */
[----:B------:R-:W3:Y:S01]  /*24d90*/  LDL.LU R33, [R1+0x224] ;  /* 0x0002240001217983 */ /* 0x000ee20000300800 */
[----:B-1----:R-:W-:Y:S01]  /*24da0*/  F2FP.SATFINITE.E4M3.F32.PACK_AB_MERGE_C R7, RZ, R2, RZ ;  /* 0x00000002ff07723e */ /* 0x002fe200048070ff */
[----:B------:R-:W-:Y:S02]  /*24db0*/  FMUL R2, R32, UR20 ;  /* 0x0000001420027c20 */ /* 0x000fe40008400000 */
[----:B------:R-:W4:Y:S04]  /*24dc0*/  LDL.LU R40, [R1+0x228] ;  /* 0x0002280001287983 */ /* 0x000f280000300800 */
[----:B------:R-:W4:Y:S04]  /*24dd0*/  LDL.LU R32, [R1+0x22c] ;  /* 0x00022c0001207983 */ /* 0x000f280000300800 */
[----:B------:R-:W4:Y:S01]  /*24de0*/  LDL.LU R39, [R1+0x230] ;  /* 0x0002300001277983 */ /* 0x000f220000300800 */
[----:B------:R-:W-:-:S03]  /*24df0*/  F2FP.SATFINITE.E4M3.F32.PACK_AB_MERGE_C R11, RZ, R4, RZ ;  /* 0x00000004ff0b723e */ /* 0x000fc600048070ff */
[----:B------:R0:W-:Y:S01]  /*24e00*/  @!P5 STG.E.U8 desc[UR14][R26.64+0xd0], R9 ;  /* 0x0000d0091a00d986 */ /* 0x0001e2000c10110e */
[C---:B------:R-:W-:Y:S02]  /*24e10*/  ISETP.LT.OR P5, PT, R0.reuse, 0xd9, !P2 ;  /* 0x000000d90000780c */ /* 0x040fe400057a1670 */
[----:B------:R-:W-:Y:S01]  /*24e20*/  F2FP.SATFINITE.E4M3.F32.PACK_AB_MERGE_C R13, RZ, R5, RZ ;  /* 0x00000005ff0d723e */ /* 0x000fe200048070ff */
[----:B------:R-:W-:Y:S01]  /*24e30*/  @!P6 STG.E.U8 desc[UR14][R26.64+0xd1], R237 ;  /* 0x0000d1ed1a00e986 */ /* 0x000fe2000c10110e */
[----:B------:R-:W-:Y:S02]  /*24e40*/  ISETP.LT.OR P6, PT, R0, 0xda, !P2 ;  /* 0x000000da0000780c */ /* 0x000fe400057c1670 */
[----:B0-----:R-:W-:Y:S01]  /*24e50*/  F2FP.SATFINITE.E4M3.F32.PACK_AB_MERGE_C R9, RZ, R3, RZ ;  /* 0x00000003ff09723e */ /* 0x001fe200048070ff */
[----:B------:R0:W-:Y:S04]  /*24e60*/  @!P0 STG.E.U8 desc[UR14][R24.64+0xd8], R7 ;  /* 0x0000d80718008986 */ /* 0x0001e8000c10110e */
[----:B------:R1:W-:Y:S01]  /*24e70*/  @!P1 STG.E.U8 desc[UR14][R24.64+0xd9], R9 ;  /* 0x0000d90918009986 */ /* 0x0003e2000c10110e */
[----:B0-----:R-:W-:-:S03]  /*24e80*/  F2FP.SATFINITE.E4M3.F32.PACK_AB_MERGE_C R7, RZ, R2, RZ ;  /* 0x00000002ff07723e */ /* 0x001fc600048070ff */
[----:B------:R0:W-:Y:S01]  /*24e90*/  @!P5 STG.E.U8 desc[UR14][R26.64+0xd8], R11 ;  /* 0x0000d80b1a00d986 */ /* 0x0001e2000c10110e */
[----:B------:R-:W-:-:S03]  /*24ea0*/  FMUL R3, R38, UR20 ;  /* 0x0000001426037c20 */ /* 0x000fc60008400000 */
[----:B------:R-:W4:Y:S02]  /*24eb0*/  LDL.LU R38, [R1+0x234] ;  /* 0x0002340001267983 */ /* 0x000f240000300800 */
[----:B-1----:R-:W-:Y:S01]  /*24ec0*/  F2FP.SATFINITE.E4M3.F32.PACK_AB_MERGE_C R9, RZ, R3, RZ ;  /* 0x00000003ff09723e */ /* 0x002fe200048070ff */
[----:B------:R-:W-:Y:S02]  /*24ed0*/  FMUL R4, R37, UR20 ;  /* 0x0000001425047c20 */ /* 0x000fe40008400000 */
[----:B------:R-:W4:Y:S01]  /*24ee0*/  LDL.LU R37, [R1+0x238] ;  /* 0x0002380001257983 */ /* 0x000f220000300800 */
[----:B------:R-:W-:-:S03]  /*24ef0*/  FMUL R5, R36, UR20 ;  /* 0x0000001424057c20 */ /* 0x000fc60008400000 */
[----:B------:R-:W4:Y:S01]  /*24f00*/  LDL.LU R36, [R1+0x23c] ;  /* 0x00023c0001247983 */ /* 0x000f220000300800 */
[----:B--2---:R-:W-:-:S03]  /*24f10*/  FMUL R2, R35, UR20 ;  /* 0x0000001423027c20 */ /* 0x004fc60008400000 */
[----:B------:R-:W2:Y:S01]  /*24f20*/  LDL.LU R35, [R1+0x240] ;  /* 0x0002400001237983 */ /* 0x000ea20000300800 */
[----:B0-----:R-:W-:Y:S01]  /*24f30*/  F2FP.SATFINITE.E4M3.F32.PACK_AB_MERGE_C R11, RZ, R4, RZ ;  /* 0x00000004ff0b723e */ /* 0x001fe200048070ff */
[----:B---3--:R-:W-:Y:S02]  /*24f40*/  FMUL R3, R33, UR20 ;  /* 0x0000001421037c20 */ /* 0x008fe40008400000 */
[----:B------:R-:W3:Y:S01]  /*24f50*/  LDL.LU R33, [R1+0x244] ;  /* 0x0002440001217983 */ /* 0x000ee20000300800 */
[----:B----4-:R-:W-:-:S03]  /*24f60*/  FMUL R4, R32, UR20 ;  /* 0x0000001420047c20 */ /* 0x010fc60008400000 */
[----:B------:R-:W4:Y:S04]  /*24f70*/  LDL.LU R32, [R1+0x248] ;  /* 0x0002480001207983 */ /* 0x000f280000300800 */
[----:B------:R0:W-:Y:S01]  /*24f80*/  @!P6 STG.E.U8 desc[UR14][R26.64+0xd9], R13 ;  /* 0x0000d90d1a00e986 */ /* 0x0001e2000c10110e */
[C---:B------:R-:W-:Y:S02]  /*24f90*/  ISETP.LT.OR P6, PT, R0.reuse, 0xe2, !P3 ;  /* 0x000000e20000780c */ /* 0x040fe40005fc1670 */
[C---:B------:R-:W-:Y:S02]  /*24fa0*/  ISETP.LT.OR P5, PT, R0.reuse, 0xe1, !P3 ;  /* 0x000000e10000780c */ /* 0x040fe40005fa1670 */
[C---:B------:R-:W-:Y:S02]  /*24fb0*/  ISETP.LT.OR P0, PT, R0.reuse, 0xe1, !P2 ;  /* 0x000000e10000780c */ /* 0x040fe40005701670 */
[----:B------:R-:W-:-:S02]  /*24fc0*/  ISETP.LT.OR P1, PT, R0, 0xe2, !P2 ;  /* 0x000000e20000780c */ /* 0x000fc40005721670 */
[----:B------:R-:W-:-:S05]  /*24fd0*/  F2FP.SATFINITE.E4M3.F32.PACK_AB_MERGE_C R5, RZ, R5, RZ ;  /* 0x00000005ff05723e */ /* 0x000fca00048070ff */
[----:B------:R-:W-:Y:S01]  /*24fe0*/  @!P6 STG.E.U8 desc[UR14][R24.64+0xe1], R9 ;  /* 0x0000e1091800e986 */ /* 0x000fe2000c10110e */
[----:B------:R-:W-:Y:S02]  /*24ff0*/  ISETP.LT.OR P6, PT, R0, 0xe9, !P3 ;  /* 0x000000e90000780c */ /* 0x000fe40005fc1670 */
[----:B0-----:R-:W-:Y:S01]  /*25000*/  F2FP.SATFINITE.E4M3.F32.PACK_AB_MERGE_C R13, RZ, R2, RZ ;  /* 0x00000002ff0d723e */ /* 0x001fe200048070ff */
[----:B------:R-:W-:Y:S01]  /*25010*/  FMUL R2, R40, UR20 ;  /* 0x0000001428027c20 */ /* 0x000fe20008400000 */
[----:B------:R0:W-:Y:S01]  /*25020*/  @!P5 STG.E.U8 desc[UR14][R24.64+0xe0], R7 ;  /* 0x0000e0071800d986 */ /* 0x0001e2000c10110e */
[----:B------:R-:W-:-:S03]  /*25030*/  ISETP.LT.OR P5, PT, R0, 0xea, !P2 ;  /* 0x000000ea0000780c */ /* 0x000fc600057a1670 */
[----:B------:R-:W-:Y:S01]  /*25040*/  @!P0 STG.E.U8 desc[UR14][R26.64+0xe0], R11 ;  /* 0x0000e00b1a008986 */ /* 0x000fe2000c10110e */
[----:B------:R-:W-:-:S03]  /*25050*/  ISETP.LT.OR P0, PT, R0, 0xea, !P3 ;  /* 0x000000ea0000780c */ /* 0x000fc60005f01670 */
[----:B------:R1:W-:Y:S01]  /*25060*/  @!P1 STG.E.U8 desc[UR14][R26.64+0xe1], R5 ;  /* 0x0000e1051a009986 */ /* 0x0003e2000c10110e */
[----:B------:R-:W-:-:S03]  /*25070*/  ISETP.LT.OR P1, PT, R0, 0xe9, !P2 ;  /* 0x000000e90000780c */ /* 0x000fc60005721670 */
[----:B------:R-:W4:Y:S01]  /*25080*/  LDL.LU R40, [R1+0x24c] ;  /* 0x00024c0001287983 */ /* 0x000f220000300800 */
[----:B0-----:R-:W-:-:S03]  /*25090*/  F2FP.SATFINITE.E4M3.F32.PACK_AB_MERGE_C R7, RZ, R3, RZ ;  /* 0x00000003ff07723e */ /* 0x001fc600048070ff */
[----:B------:R-:W-:Y:S01]  /*250a0*/  @!P6 STG.E.U8 desc[UR14][R24.64+0xe8], R13 ;  /* 0x0000e80d1800e986 */ /* 0x000fe2000c10110e */
[----:B-1----:R-:W-:Y:S01]  /*250b0*/  F2FP.SATFINITE.E4M3.F32.PACK_AB_MERGE_C R5, RZ, R2, RZ ;  /* 0x00000002ff05723e */ /* 0x002fe200048070ff */
[----:B------:R-:W-:Y:S02]  /*250c0*/  FMUL R2, R39, UR20 ;  /* 0x0000001427027c20 */ /* 0x000fe40008400000 */
[----:B------:R-:W4:Y:S01]  /*250d0*/  LDL.LU R39, [R1+0x250] ;  /* 0x0002500001277983 */ /* 0x000f220000300800 */
[----:B------:R-:W-:Y:S02]  /*250e0*/  ISETP.LT.OR P6, PT, R0, 0xf1, !P3 ;  /* 0x000000f10000780c */ /* 0x000fe40005fc1670 */
[----:B------:R-:W-:Y:S02]  /*250f0*/  F2FP.SATFINITE.E4M3.F32.PACK_AB_MERGE_C R9, RZ, R4, RZ ;  /* 0x00000004ff09723e */ /* 0x000fe400048070ff */
[----:B------:R-:W-:Y:S01]  /*25100*/  F2FP.SATFINITE.E4M3.F32.PACK_AB_MERGE_C R11, RZ, R2, RZ ;  /* 0x00000002ff0b723e */ /* 0x000fe200048070ff */
[----:B------:R0:W-:Y:S04]  /*25110*/  @!P0 STG.E.U8 desc[UR14][R24.64+0xe9], R7 ;  /* 0x0000e90718008986 */ /* 0x0001e8000c10110e */
[----:B------:R1:W-:Y:S04]  /*25120*/  @!P5 STG.E.U8 desc[UR14][R26.64+0xe9], R9 ;  /* 0x0000e9091a00d986 */ /* 0x0003e8000c10110e */
[----:B------:R-:W-:Y:S04]  /*25130*/  @!P1 STG.E.U8 desc[UR14][R26.64+0xe8], R5 ;  /* 0x0000e8051a009986 */ /* 0x000fe8000c10110e */
[----:B------:R2:W-:Y:S01]  /*25140*/  @!P6 STG.E.U8 desc[UR14][R24.64+0xf0], R11 ;  /* 0x0000f00b1800e986 */ /* 0x0005e2000c10110e */
[----:B------:R-:W-:-:S03]  /*25150*/  FMUL R3, R38, UR20 ;  /* 0x0000001426037c20 */ /* 0x000fc60008400000 */
[----:B------:R-:W4:Y:S02]  /*25160*/  LDL.LU R38, [R1+0x254] ;  /* 0x0002540001267983 */ /* 0x000f240000300800 */
[----:B0-----:R-:W-:Y:S01]  /*25170*/  F2FP.SATFINITE.E4M3.F32.PACK_AB_MERGE_C R7, RZ, R3, RZ ;  /* 0x00000003ff07723e */ /* 0x001fe200048070ff */
[----:B------:R-:W-:Y:S02]  /*25180*/  FMUL R4, R37, UR20 ;  /* 0x0000001425047c20 */ /* 0x000fe40008400000 */
[----:B------:R-:W4:Y:S01]  /*25190*/  LDL.LU R37, [R1+0x258] ;  /* 0x0002580001257983 */ /* 0x000f220000300800 */
[----:B------:R-:W-:-:S03]  /*251a0*/  FMUL R2, R36, UR20 ;  /* 0x0000001424027c20 */ /* 0x000fc60008400000 */
[----:B------:R-:W4:Y:S02]  /*251b0*/  LDL.LU R36, [R1+0x25c] ;  /* 0x00025c0001247983 */ /* 0x000f240000300800 */
[----:B-1----:R-:W-:Y:S01]  /*251c0*/  F2FP.SATFINITE.E4M3.F32.PACK_AB_MERGE_C R9, RZ, R2, RZ ;  /* 0x00000002ff09723e */ /* 0x002fe200048070ff */
[----:B--2---:R-:W-:Y:S02]  /*251d0*/  FMUL R2, R35, UR20 ;  /* 0x0000001423027c20 */ /* 0x004fe40008400000 */
[----:B------:R-:W2:Y:S03]  /*251e0*/  LDL.LU R35, [R1+0x260] ;  /* 0x0002600001237983 */ /* 0x000ea60000300800 */
[----:B------:R-:W-:Y:S01]  /*251f0*/  F2FP.SATFINITE.E4M3.F32.PACK_AB_MERGE_C R11, RZ, R2, RZ ;  /* 0x00000002ff0b723e */ /* 0x000fe200048070ff */
[----:B---3--:R-:W-:Y:S02]  /*25200*/  FMUL R3, R33, UR20 ;  /* 0x0000001421037c20 */ /* 0x008fe40008400000 */
[----:B------:R-:W3:Y:S01]  /*25210*/  LDL.LU R33, [R1+0x264] ;  /* 0x0002640001217983 */ /* 0x000ee20000300800 */
[----:B----4-:R-:W-:-:S03]  /*25220*/  FMUL R2, R32, UR20 ;  /* 0x0000001420027c20 */ /* 0x010fc60008400000 */
[----:B------:R-:W4:Y:S01]  /*25230*/  LDL.LU R32, [R1+0x268] ;  /* 0x0002680001207983 */ /* 0x000f220000300800 */
[C---:B------:R-:W-:Y:S02]  /*25240*/  ISETP.LT.OR P0, PT, R0.reuse, 0xf2, !P3 ;  /* 0x000000f20000780c */ /* 0x040fe40005f01670 */
[C---:B------:R-:W-:Y:S02]  /*25250*/  ISETP.LT.OR P5, PT, R0.reuse, 0xf2, !P2 ;  /* 0x000000f20000780c */ /* 0x040fe400057a1670 */
[C---:B------:R-:W-:Y:S02]  /*25260*/  ISETP.LT.OR P1, PT, R0.reuse, 0xf1, !P2 ;  /* 0x000000f10000780c */ /* 0x040fe40005721670 */
[----:B------:R-:W-:Y:S02]  /*25270*/  ISETP.LT.OR P6, PT, R0, 0xf9, !P3 ;  /* 0x000000f90000780c */ /* 0x000fe40005fc1670 */
[----:B------:R-:W-:Y:S02]  /*25280*/  F2FP.SATFINITE.E4M3.F32.PACK_AB_MERGE_C R13, RZ, R3, RZ ;  /* 0x00000003ff0d723e */ /* 0x000fe400048070ff */
[----:B------:R-:W-:-:S03]  /*25290*/  F2FP.SATFINITE.E4M3.F32.PACK_AB_MERGE_C R5, RZ, R4, RZ ;  /* 0x00000004ff05723e */ /* 0x000fc600048070ff */
[----:B------:R0:W-:Y:S01]  /*252a0*/  @!P0 STG.E.U8 desc[UR14][R24.64+0xf1], R7 ;  /* 0x0000f10718008986 */ /* 0x0001e2000c10110e */
[----:B------:R-:W-:-:S03]  /*252b0*/  ISETP.LT.OR P3, PT, R0, 0xfa, !P3 ;  /* 0x000000fa0000780c */ /* 0x000fc60005f61670 */
[----:B------:R1:W-:Y:S01]  /*252c0*/  @!P5 STG.E.U8 desc[UR14][R26.64+0xf1], R9 ;  /* 0x0000f1091a00d986 */ /* 0x0003e2000c10110e */
[----:B------:R-:W-:Y:S02]  /*252d0*/  ISETP.LT.OR P5, PT, R0, 0xf9, !P2 ;  /* 0x000000f90000780c */ /* 0x000fe400057a1670 */
[----:B0-----:R-:W-:Y:S01]  /*252e0*/  F2FP.SATFINITE.E4M3.F32.PACK_AB_MERGE_C R7, RZ, R2, RZ ;  /* 0x00000002ff07723e */ /* 0x001fe200048070ff */
[----:B------:R-:W-:Y:S01]  /*252f0*/  @!P1 STG.E.U8 desc[UR14][R26.64+0xf0], R5 ;  /* 0x0000f0051a009986 */ /* 0x000fe2000c10110e */
[----:B------:R-:W-:-:S03]  /*25300*/  FMUL R2, R40, UR20 ;  /* 0x0000001428027c20 */ /* 0x000fc60008400000 */
[----:B------:R-:W4:Y:S01]  /*25310*/  LDL.LU R40, [R1+0x26c] ;  /* 0x00026c0001287983 */ /* 0x000f220000300800 */
[----:B------:R-:W-:-:S03]  /*25320*/  FMUL R3, R39, UR20 ;  /* 0x0000001427037c20 */ /* 0x000fc60008400000 */
[----:B------:R-:W4:Y:S01]  /*25330*/  LDL.LU R39, [R1+0x270] ;  /* 0x0002700001277983 */ /* 0x000f220000300800 */
[----:B-1----:R-:W-:-:S03]  /*25340*/  F2FP.SATFINITE.E4M3.F32.PACK_AB_MERGE_C R9, RZ, R2, RZ ;  /* 0x00000002ff09723e */ /* 0x002fc600048070ff */
        /* <DEDUP_REMOVED lines=17> */
[----:B------:R-:W4:Y:S01]  /*25460*/  LDL.LU R32, [R1+0x288] ;  /* 0x0002880001207983 */ /* 0x000f220000300800 */
[----:B------:R-:W-:Y:S02]  /*25470*/  ISETP.GE.AND P1, PT, R34, 0x81, PT ;  /* 0x000000812200780c */ /* 0x000fe40003f26270 */
[C---:B------:R-:W-:Y:S02]  /*25480*/  ISETP.LT.OR P2, PT, R0.reuse, 0xfa, !P2 ;  /* 0x000000fa0000780c */ /* 0x040fe40005741670 */
[C---:B------:R-:W-:Y:S02]  /*25490*/  ISETP.LT.OR P6, PT, R0.reuse, 0x1, !P1 ;  /* 0x000000010000780c */ /* 0x040fe40004fc1670 */
[----:B------:R-:W-:Y:S02]  /*254a0*/  ISETP.LT.OR P3, PT, R0, 0x2, !P1 ;  /* 0x000000020000780c */ /* 0x000fe40004f61670 */
[----:B------:R-:W-:-:S07]  /*254b0*/  ISETP.GE.AND P0, PT, R34, 0x89, PT ;  /* 0x000000892200780c */ /* 0x000fce0003f06270 */
[----:B------:R0:W-:Y:S04]  /*254c0*/  @!P2 STG.E.U8 desc[UR14][R26.64+0xf9], R9 ;  /* 0x0000f9091a00a986 */ /* 0x0001e8000c10110e */
[----:B------:R-:W-:Y:S01]  /*254d0*/  @!P6 STG.E.U8 desc[UR14][R30.64], R11 ;  /* 0x0000000b1e00e986 */ /* 0x000fe2000c10110e */
[C---:B------:R-:W-:Y:S02]  /*254e0*/  ISETP.LT.OR P6, PT, R0.reuse, 0x2, !P0 ;  /* 0x000000020000780c */ /* 0x040fe400047c1670 */
[C---:B------:R-:W-:Y:S01]  /*254f0*/  ISETP.LT.OR P5, PT, R0.reuse, 0x1, !P0 ;  /* 0x000000010000780c */ /* 0x040fe200047a1670 */
[----:B------:R1:W-:Y:S01]  /*25500*/  @!P3 STG.E.U8 desc[UR14][R30.64+0x1], R13 ;  /* 0x0000010d1e00b986 */ /* 0x0003e2000c10110e */
[----:B------:R-:W-:Y:S02]  /*25510*/  ISETP.LT.OR P2, PT, R0, 0xa, !P1 ;  /* 0x0000000a0000780c */ /* 0x000fe40004f41670 */
[----:B0-----:R-:W-:Y:S01]  /*25520*/  F2FP.SATFINITE.E4M3.F32.PACK_AB_MERGE_C R9, RZ, R3, RZ ;  /* 0x00000003ff09723e */ /* 0x001fe200048070ff */
[----:B------:R-:W-:-:S02]  /*25530*/  FMUL R3, R40, UR20 ;  /* 0x0000001428037c20 */ /* 0x000fc40008400000 */
[----:B------:R-:W4:Y:S01]  /*25540*/  LDL.LU R40, [R1+0x28c] ;  /* 0x00028c0001287983 */ /* 0x000f220000300800 */
[----:B-1----:R-:W-:Y:S02]  /*25550*/  F2FP.SATFINITE.E4M3.F32.PACK_AB_MERGE_C R13, RZ, R2, RZ ;  /* 0x00000002ff0d723e */ /* 0x002fe400048070ff */
[C---:B------:R-:W-:Y:S01]  /*25560*/  ISETP.LT.OR P3, PT, R0.reuse, 0x9, !P1 ;  /* 0x000000090000780c */ /* 0x040fe20004f61670 */
[----:B------:R0:W-:Y:S01]  /*25570*/  @!P6 STG.E.U8 desc[UR14][R28.64+0x1], R7 ;  /* 0x000001071c00e986 */ /* 0x0001e2000c10110e */
[----:B------:R-:W-:Y:S01]  /*25580*/  F2FP.SATFINITE.E4M3.F32.PACK_AB_MERGE_C R5, RZ, R5, RZ ;  /* 0x00000005ff05723e */ /* 0x000fe200048070ff */
[----:B------:R-:W-:Y:S02]  /*25590*/  FMUL R2, R39, UR20 ;  /* 0x0000001427027c20 */ /* 0x000fe40008400000 */
[----:B------:R-:W4:Y:S01]  /*255a0*/  LDL.LU R39, [R1+0x290] ;  /* 0x0002900001277983 */ /* 0x000f220000300800 */
[----:B------:R-:W-:Y:S02]  /*255b0*/  F2FP.SATFINITE.E4M3.F32.PACK_AB_MERGE_C R11, RZ, R4, RZ ;  /* 0x00000004ff0b723e */ /* 0x000fe400048070ff */
[----:B------:R-:W-:-:S02]  /*255c0*/  ISETP.LT.OR P6, PT, R0, 0xa, !P0 ;  /* 0x0000000a0000780c */ /* 0x000fc400047c1670 */
[----:B0-----:R-:W-:Y:S01]  /*255d0*/  F2FP.SATFINITE.E4M3.F32.PACK_AB_MERGE_C R7, RZ, R2, RZ ;  /* 0x00000002ff07723e */ /* 0x001fe200048070ff */
[----:B------:R0:W-:Y:S04]  /*255e0*/  @!P5 STG.E.U8 desc[UR14][R28.64], R5 ;  /* 0x000000051c00d986 */ /* 0x0001e8000c10110e */
[----:B------:R-:W-:Y:S04]  /*255f0*/  @!P2 STG.E.U8 desc[UR14][R30.64+0x9], R11 ;  /* 0x0000090b1e00a986 */ /* 0x000fe8000c10110e */
[----:B------:R1:W-:Y:S01]  /*25600*/  @!P3 STG.E.U8 desc[UR14][R30.64+0x8], R9 ;  /* 0x000008091e00b986 */ /* 0x0003e2000c10110e */
[----:B0-----:R-:W-:-:S05]  /*25610*/  F2FP.SATFINITE.E4M3.F32.PACK_AB_MERGE_C R5, RZ, R3, RZ ;  /* 0x00000003ff05723e */ /* 0x001fca00048070ff */
[----:B------:R4:W-:Y:S01]  /*25620*/  @!P6 STG.E.U8 desc[UR14][R28.64+0x9], R5 ;  /* 0x000009051c00e986 */ /* 0x0009e2000c10110e */
[----:B------:R-:W-:-:S03]  /*25630*/  FMUL R4, R38, UR20 ;  /* 0x0000001426047c20 */ /* 0x000fc60008400000 */
[----:B------:R-:W4:Y:S02]  /*25640*/  LDL.LU R38, [R1+0x294] ;  /* 0x0002940001267983 */ /* 0x000f240000300800 */
[----:B-1----:R-:W-:Y:S01]  /*25650*/  F2FP.SATFINITE.E4M3.F32.PACK_AB_MERGE_C R9, RZ, R4, RZ ;  /* 0x00000004ff09723e */ /* 0x002fe200048070ff */
[----:B------:R-:W-:Y:S02]  /*25660*/  FMUL R2, R37, UR20 ;  /* 0x0000001425027c20 */ /* 0x000fe40008400000 */
[----:B------:R-:W4:Y:S03]  /*25670*/  LDL.LU R37, [R1+0x298] ;  /* 0x0002980001257983 */ /* 0x000f260000300800 */
[----:B------:R-:W-:Y:S01]  /*25680*/  F2FP.SATFINITE.E4M3.F32.PACK_AB_MERGE_C R11, RZ, R2, RZ ;  /* 0x00000002ff0b723e */ /* 0x000fe200048070ff */
[----:B------:R-:W-:Y:S02]  /*25690*/  FMUL R2, R36, UR20 ;  /* 0x0000001424027c20 */ /* 0x000fe40008400000 */
[----:B------:R-:W4:Y:S01]  /*256a0*/  LDL.LU R36, [R1+0x29c] ;  /* 0x00029c0001247983 */ /* 0x000f220000300800 */
[----:B--2---:R-:W-:-:S03]  /*256b0*/  FMUL R3, R35, UR20 ;  /* 0x0000001423037c20 */ /* 0x004fc60008400000 */
[----:B------:R-:W2:Y:S01]  /*256c0*/  LDL.LU R35, [R1+0x2a0] ;  /* 0x0002a00001237983 */ /* 0x000ea20000300800 */
[----:B---3--:R-:W-:-:S03]  /*256d0*/  FMUL R4, R33, UR20 ;  /* 0x0000001421047c20 */ /* 0x008fc60008400000 */
[----:B------:R-:W3:Y:S01]  /*256e0*/  LDL.LU R33, [R1+0x2a4] ;  /* 0x0002a40001217983 */ /* 0x000ee20000300800 */
[----:B----4-:R-:W-:-:S03]  /*256f0*/  FMUL R5, R32, UR20 ;  /* 0x0000001420057c20 */ /* 0x010fc60008400000 */
[----:B------:R-:W4:Y:S01]  /*25700*/  LDL.LU R32, [R1+0x2a8] ;  /* 0x0002a80001207983 */ /* 0x000f220000300800 */
[C---:B------:R-:W-:Y:S02]  /*25710*/  ISETP.LT.OR P5, PT, R0.reuse, 0x9, !P0 ;  /* 0x000000090000780c */ /* 0x040fe400047a1670 */
[C---:B------:R-:W-:Y:S02]  /*25720*/  ISETP.LT.OR P3, PT, R0.reuse, 0x11, !P1 ;  /* 0x000000110000780c */ /* 0x040fe40004f61670 */
[C---:B------:R-:W-:Y:S02]  /*25730*/  ISETP.LT.OR P2, PT, R0.reuse, 0x12, !P1 ;  /* 0x000000120000780c */ /* 0x040fe40004f41670 */
[----:B------:R-:W-:-:S07]  /*25740*/  ISETP.LT.OR P6, PT, R0, 0x12, !P0 ;  /* 0x000000120000780c */ /* 0x000fce00047c1670 */
[----:B------:R-:W-:Y:S01]  /*25750*/  @!P5 STG.E.U8 desc[UR14][R28.64+0x8], R13 ;  /* 0x0000080d1c00d986 */ /* 0x000fe2000c10110e */
[----:B------:R-:W-:-:S03]  /*25760*/  ISETP.LT.OR P5, PT, R0, 0x11, !P0 ;  /* 0x000000110000780c */ /* 0x000fc600047a1670 */
[----:B------:R0:W-:Y:S01]  /*25770*/  @!P3 STG.E.U8 desc[UR14][R30.64+0x10], R7 ;  /* 0x000010071e00b986 */ /* 0x0001e2000c10110e */
[----:B------:R-:W-:-:S03]  /*25780*/  ISETP.LT.OR P3, PT, R0, 0x19, !P1 ;  /* 0x000000190000780c */ /* 0x000fc60004f61670 */
[----:B------:R1:W-:Y:S01]  /*25790*/  @!P2 STG.E.U8 desc[UR14][R30.64+0x11], R9 ;  /* 0x000011091e00a986 */ /* 0x0003e2000c10110e */
[----:B------:R-:W-:Y:S02]  /*257a0*/  ISETP.LT.OR P2, PT, R0, 0x1a, !P1 ;  /* 0x0000001a0000780c */ /* 0x000fe40004f41670 */
[----:B0-----:R-:W-:Y:S01]  /*257b0*/  F2FP.SATFINITE.E4M3.F32.PACK_AB_MERGE_C R7, RZ, R2, RZ ;  /* 0x00000002ff07723e */ /* 0x001fe200048070ff */
[----:B------:R-:W-:Y:S01]  /*257c0*/  FMUL R2, R40, UR20 ;  /* 0x0000001428027c20 */ /* 0x000fe20008400000 */
[----:B-1----:R-:W-:Y:S01]  /*257d0*/  F2FP.SATFINITE.E4M3.F32.PACK_AB_MERGE_C R9, RZ, R3, RZ ;  /* 0x00000003ff09723e */ /* 0x002fe200048070ff */
[----:B------:R-:W4:Y:S01]  /*257e0*/  LDL.LU R40, [R1+0x2ac] ;  /* 0x0002ac0001287983 */ /* 0x000f220000300800 */
[----:B------:R-:W-:-:S03]  /*257f0*/  F2FP.SATFINITE.E4M3.F32.PACK_AB_MERGE_C R13, RZ, R4, RZ ;  /* 0x00000004ff0d723e */ /* 0x000fc600048070ff */
[----:B------:R0:W-:Y:S01]  /*25800*/  @!P6 STG.E.U8 desc[UR14][R28.64+0x11], R7 ;  /* 0x000011071c00e986 */ /* 0x0001e2000c10110e */
[----:B------:R-:W-:Y:S01]  /*25810*/  ISETP.LT.OR P6, PT, R0, 0x1a, !P0 ;  /* 0x0000001a0000780c */ /* 0x000fe200047c1670 */
[----:B------:R-:W-:Y:S02]  /*25820*/  FMUL R3, R39, UR20 ;  /* 0x0000001427037c20 */ /* 0x000fe40008400000 */
[----:B------:R-:W4:Y:S01]  /*25830*/  LDL.LU R39, [R1+0x2b0] ;  /* 0x0002b00001277983 */ /* 0x000f220000300800 */
[----:B0-----:R-:W-:-:S03]  /*25840*/  F2FP.SATFINITE.E4M3.F32.PACK_AB_MERGE_C R7, RZ, R2, RZ ;  /* 0x00000002ff07723e */ /* 0x001fc600048070ff */
[----:B------:R-:W-:Y:S04]  /*25850*/  @!P5 STG.E.U8 desc[UR14][R28.64+0x10], R11 ;  /* 0x0000100b1c00d986 */ /* 0x000fe8000c10110e */
[----:B------:R0:W-:Y:S04]  /*25860*/  @!P3 STG.E.U8 desc[UR14][R30.64+0x18], R9 ;  /* 0x000018091e00b986 */ /* 0x0001e8000c10110e */
[----:B------:R1:W-:Y:S01]  /*25870*/  @!P2 STG.E.U8 desc[UR14][R30.64+0x19], R13 ;  /* 0x0000190d1e00a986 */ /* 0x0003e2000c10110e */
[----:B0-----:R-:W-:-:S03]  /*25880*/  F2FP.SATFINITE.E4M3.F32.PACK_AB_MERGE_C R9, RZ, R3, RZ ;  /* 0x00000003ff09723e */ /* 0x001fc600048070ff */
[----:B------:R0:W-:Y:S01]  /*25890*/  @!P6 STG.E.U8 desc[UR14][R28.64+0x19], R7 ;  /* 0x000019071c00e986 */ /* 0x0001e2000c10110e */
[----:B------:R-:W-:-:S03]  /*258a0*/  FMUL R4, R38, UR20 ;  /* 0x0000001426047c20 */ /* 0x000fc60008400000 */
[----:B------:R-:W4:Y:S02]  /*258b0*/  LDL.LU R38, [R1+0x2b4] ;  /* 0x0002b40001267983 */ /* 0x000f240000300800 */
[----:B------:R-:W-:Y:S01]  /*258c0*/  F2FP.SATFINITE.E4M3.F32.PACK_AB_MERGE_C R11, RZ, R4, RZ ;  /* 0x00000004ff0b723e */ /* 0x000fe200048070ff */
[----:B------:R-:W-:Y:S02]  /*258d0*/  FMUL R2, R37, UR20 ;  /* 0x0000001425027c20 */ /* 0x000fe40008400000 */
[----:B------:R-:W4:Y:S03]  /*258e0*/  LDL.LU R37, [R1+0x2b8] ;  /* 0x0002b80001257983 */ /* 0x000f260000300800 */
[----:B-1----:R-:W-:Y:S01]  /*258f0*/  F2FP.SATFINITE.E4M3.F32.PACK_AB_MERGE_C R13, RZ, R2, RZ ;  /* 0x00000002ff0d723e */ /* 0x002fe200048070ff */
[----:B------:R-:W-:Y:S02]  /*25900*/  FMUL R3, R36, UR20 ;  /* 0x0000001424037c20 */ /* 0x000fe40008400000 */
[----:B------:R-:W4:Y:S01]  /*25910*/  LDL.LU R36, [R1+0x2bc] ;  /* 0x0002bc0001247983 */ /* 0x000f220000300800 */
[----:B--2---:R-:W-:-:S03]  /*25920*/  FMUL R2, R35, UR20 ;  /* 0x0000001423027c20 */ /* 0x004fc60008400000 */
[----:B------:R-:W2:Y:S02]  /*25930*/  LDL.LU R35, [R1+0x2c0] ;  /* 0x0002c00001237983 */ /* 0x000ea40000300800 */
[----:B0-----:R-:W-:Y:S01]  /*25940*/  F2FP.SATFINITE.E4M3.F32.PACK_AB_MERGE_C R7, RZ, R2, RZ ;  /* 0x00000002ff07723e */ /* 0x001fe200048070ff */
[----:B---3--:R-:W-:Y:S02]  /*25950*/  FMUL R4, R33, UR20 ;  /* 0x0000001421047c20 */ /* 0x008fe40008400000 */
[----:B------:R-:W3:Y:S01]  /*25960*/  LDL.LU R33, [R1+0x2c4] ;  /* 0x0002c40001217983 */ /* 0x000ee20000300800 */
[----:B----4-:R-:W-:-:S03]  /*25970*/  FMUL R2, R32, UR20 ;  /* 0x0000001420027c20 */ /* 0x010fc60008400000 */
[----:B------:R-:W4:Y:S01]  /*25980*/  LDL.LU R32, [R1+0x2c8] ;  /* 0x0002c80001207983 */ /* 0x000f220000300800 */
[C---:B------:R-:W-:Y:S02]  /*25990*/  ISETP.LT.OR P5, PT, R0.reuse, 0x19, !P0 ;  /* 0x000000190000780c */ /* 0x040fe400047a1670 */
[C---:B------:R-:W-:Y:S02]  /*259a0*/  ISETP.LT.OR P3, PT, R0.reuse, 0x21, !P1 ;  /* 0x000000210000780c */ /* 0x040fe40004f61670 */
[C---:B------:R-:W-:Y:S02]  /*259b0*/  ISETP.LT.OR P2, PT, R0.reuse, 0x22, !P1 ;  /* 0x000000220000780c */ /* 0x040fe40004f41670 */
[----:B------:R-:W-:Y:S02]  /*259c0*/  F2FP.SATFINITE.E4M3.F32.PACK_AB_MERGE_C R5, RZ, R5, RZ ;  /* 0x00000005ff05723e */ /* 0x000fe400048070ff */
[----:B------:R-:W-:-:S05]  /*259d0*/  ISETP.LT.OR P6, PT, R0, 0x22, !P0 ;  /* 0x000000220000780c */ /* 0x000fca00047c1670 */
[----:B------:R0:W-:Y:S01]  /*259e0*/  @!P5 STG.E.U8 desc[UR14][R28.64+0x18], R5 ;  /* 0x000018051c00d986 */ /* 0x0001e2000c10110e */
[----:B------:R-:W-:-:S03]  /*259f0*/  ISETP.LT.OR P5, PT, R0, 0x21, !P0 ;  /* 0x000000210000780c */ /* 0x000fc600047a1670 */
[----:B------:R-:W-:Y:S01]  /*25a00*/  @!P3 STG.E.U8 desc[UR14][R30.64+0x20], R9 ;  /* 0x000020091e00b986 */ /* 0x000fe2000c10110e */
[----:B------:R-:W-:-:S03]  /*25a10*/  ISETP.LT.OR P3, PT, R0, 0x29, !P1 ;  /* 0x000000290000780c */ /* 0x000fc60004f61670 */
[----:B------:R1:W-:Y:S01]  /*25a20*/  @!P2 STG.E.U8 desc[UR14][R30.64+0x21], R11 ;  /* 0x0000210b1e00a986 */ /* 0x0003e2000c10110e */
[----:B------:R-:W-:Y:S02]  /*25a30*/  ISETP.LT.OR P2, PT, R0, 0x2a, !P1 ;  /* 0x0000002a0000780c */ /* 0x000fe40004f41670 */
[----:B0-----:R-:W-:Y:S02]  /*25a40*/  F2FP.SATFINITE.E4M3.F32.PACK_AB_MERGE_C R5, RZ, R3, RZ ;  /* 0x00000003ff05723e */ /* 0x001fe400048070ff */
[----:B-1----:R-:W-:Y:S01]  /*25a50*/  F2FP.SATFINITE.E4M3.F32.PACK_AB_MERGE_C R11, RZ, R2, RZ ;  /* 0x00000002ff0b723e */ /* 0x002fe200048070ff */
[----:B------:R-:W-:Y:S02]  /*25a60*/  FMUL R2, R40, UR20 ;  /* 0x0000001428027c20 */ /* 0x000fe40008400000 */
[----:B------:R-:W4:Y:S01]  /*25a70*/  LDL.LU R40, [R1+0x2cc] ;  /* 0x0002cc0001287983 */ /* 0x000f220000300800 */
[----:B------:R-:W-:-:S03]  /*25a80*/  F2FP.SATFINITE.E4M3.F32.PACK_AB_MERGE_C R9, RZ, R4, RZ ;  /* 0x00000004ff09723e */ /* 0x000fc600048070ff */
[----:B------:R-:W-:Y:S01]  /*25a90*/  @!P6 STG.E.U8 desc[UR14][R28.64+0x21], R5 ;  /* 0x000021051c00e986 */ /* 0x000fe2000c10110e */
[----:B------:R-:W-:-:S03]  /*25aa0*/  FMUL R3, R39, UR20 ;  /* 0x0000001427037c20 */ /* 0x000fc60008400000 */
[----:B------:R-:W4:Y:S01]  /*25ab0*/  LDL.LU R39, [R1+0x2d0] ;  /* 0x0002d00001277983 */ /* 0x000f220000300800 */
[----:B------:R-:W-:-:S03]  /*25ac0*/  ISETP.LT.OR P6, PT, R0, 0x2a, !P0 ;  /* 0x0000002a0000780c */ /* 0x000fc600047c1670 */
[----:B------:R-:W-:Y:S04]  /*25ad0*/  @!P5 STG.E.U8 desc[UR14][R28.64+0x20], R13 ;  /* 0x0000200d1c00d986 */ /* 0x000fe8000c10110e */
[----:B------:R0:W-:Y:S04]  /*25ae0*/  @!P3 STG.E.U8 desc[UR14][R30.64+0x28], R7 ;  /* 0x000028071e00b986 */ /* 0x0001e8000c10110e */
[----:B------:R1:W-:Y:S01]  /*25af0*/  @!P2 STG.E.U8 desc[UR14][R30.64+0x29], R9 ;  /* 0x000029091e00a986 */ /* 0x0003e2000c10110e */
[----:B0-----:R-:W-:Y:S02]  /*25b00*/  F2FP.SATFINITE.E4M3.F32.PACK_AB_MERGE_C R7, RZ, R2, RZ ;  /* 0x00000002ff07723e */ /* 0x001fe400048070ff */
[----:B-1----:R-:W-:-:S03]  /*25b10*/  F2FP.SATFINITE.E4M3.F32.PACK_AB_MERGE_C R9, RZ, R3, RZ ;  /* 0x00000003ff09723e */ /* 0x002fc600048070ff */
[----:B------:R0:W-:Y:S01]  /*25b20*/  @!P6 STG.E.U8 desc[UR14][R28.64+0x29], R7 ;  /* 0x000029071c00e986 */ /* 0x0001e2000c10110e */
[----:B------:R-:W-:-:S03]  /*25b30*/  FMUL R4, R38, UR20 ;  /* 0x0000001426047c20 */ /* 0x000fc60008400000 */
[----:B------:R-:W4:Y:S02]  /*25b40*/  LDL.LU R38, [R1+0x2d4] ;  /* 0x0002d40001267983 */ /* 0x000f240000300800 */
[----:B------:R-:W-:Y:S01]  /*25b50*/  F2FP.SATFINITE.E4M3.F32.PACK_AB_MERGE_C R13, RZ, R4, RZ ;  /* 0x00000004ff0d723e */ /* 0x000fe200048070ff */
        /* <DEDUP_REMOVED lines=21> */
[----:B------:R-:W-:Y:S02]  /*25cb0*/  F2FP.SATFINITE.E4M3.F32.PACK_AB_MERGE_C R5, RZ, R5, RZ ;  /* 0x00000005ff05723e */ /* 0x000fe400048070ff */
[----:B0-----:R-:W-:Y:S02]  /*25cc0*/  F2FP.SATFINITE.E4M3.F32.PACK_AB_MERGE_C R13, RZ, R2, RZ ;  /* 0x00000002ff0d723e */ /* 0x001fe400048070ff */
[----:B-1----:R-:W-:Y:S01]  /*25cd0*/  F2FP.SATFINITE.E4M3.F32.PACK_AB_MERGE_C R9, RZ, R3, RZ ;  /* 0x00000003ff09723e */ /* 0x002fe200048070ff */
[----:B------:R-:W-:Y:S02]  /*25ce0*/  FMUL R3, R40, UR20 ;  /* 0x0000001428037c20 */ /* 0x000fe40008400000 */
[----:B------:R-:W4:Y:S01]  /*25cf0*/  LDL.LU R40, [R1+0x2ec] ;  /* 0x0002ec0001287983 */ /* 0x000f220000300800 */
[----:B------:R-:W-:Y:S01]  /*25d00*/  F2FP.SATFINITE.E4M3.F32.PACK_AB_MERGE_C R11, RZ, R4, RZ ;  /* 0x00000004ff0b723e */ /* 0x000fe200048070ff */
[----:B------:R-:W-:-:S02]  /*25d10*/  FMUL R2, R39, UR20 ;  /* 0x0000001427027c20 */ /* 0x000fc40008400000 */
[----:B------:R-:W4:Y:S04]  /*25d20*/  LDL.LU R39, [R1+0x2f0] ;  /* 0x0002f00001277983 */ /* 0x000f280000300800 */
[----:B------:R0:W-:Y:S01]  /*25d30*/  @!P6 STG.E.U8 desc[UR14][R28.64+0x31], R7 ;  /* 0x000031071c00e986 */ /* 0x0001e2000c10110e */
[----:B------:R-:W-:-:S03]  /*25d40*/  ISETP.LT.OR P6, PT, R0, 0x3a, !P0 ;  /* 0x0000003a0000780c */ /* 0x000fc600047c1670 */
[----:B------:R1:W-:Y:S01]  /*25d50*/  @!P5 STG.E.U8 desc[UR14][R28.64+0x30], R5 ;  /* 0x000030051c00d986 */ /* 0x0003e2000c10110e */
[----:B0-----:R-:W-:-:S03]  /*25d60*/  F2FP.SATFINITE.E4M3.F32.PACK_AB_MERGE_C R7, RZ, R2, RZ ;  /* 0x00000002ff07723e */ /* 0x001fc600048070ff */
[----:B------:R-:W-:Y:S01]  /*25d70*/  @!P2 STG.E.U8 desc[UR14][R30.64+0x39], R11 ;  /* 0x0000390b1e00a986 */ /* 0x000fe2000c10110e */
[----:B-1----:R-:W-:-:S03]  /*25d80*/  F2FP.SATFINITE.E4M3.F32.PACK_AB_MERGE_C R5, RZ, R3, RZ ;  /* 0x00000003ff05723e */ /* 0x002fc600048070ff */
[----:B------:R0:W-:Y:S04]  /*25d90*/  @!P3 STG.E.U8 desc[UR14][R30.64+0x38], R9 ;  /* 0x000038091e00b986 */ /* 0x0001e8000c10110e */
[----:B------:R4:W-:Y:S01]  /*25da0*/  @!P6 STG.E.U8 desc[UR14][R28.64+0x39], R5 ;  /* 0x000039051c00e986 */ /* 0x0009e2000c10110e */
[----:B------:R-:W-:-:S03]  /*25db0*/  FMUL R4, R38, UR20 ;  /* 0x0000001426047c20 */ /* 0x000fc60008400000 */
[----:B------:R-:W4:Y:S02]  /*25dc0*/  LDL.LU R38, [R1+0x2f4] ;  /* 0x0002f40001267983 */ /* 0x000f240000300800 */
[----:B0-----:R-:W-:Y:S01]  /*25dd0*/  F2FP.SATFINITE.E4M3.F32.PACK_AB_MERGE_C R9, RZ, R4, RZ ;  /* 0x00000004ff09723e */ /* 0x001fe200048070ff */
        /* <DEDUP_REMOVED lines=26> */
[----:B------:R0:W-:Y:S01]  /*25f80*/  @!P6 STG.E.U8 desc[UR14][R28.64+0x41], R7 ;  /* 0x000041071c00e986 */ /* 0x0001e2000c10110e */
[----:B------:R-:W-:-:S03]  /*25f90*/  FMUL R3, R39, UR20 ;  /* 0x0000001427037c20 */ /* 0x000fc60008400000 */
[----:B------:R-:W4:Y:S01]  /*25fa0*/  LDL.LU R39, [R1+0x310] ;  /* 0x0003100001277983 */ /* 0x000f220000300800 */
[----:B------:R-:W-:Y:S02]  /*25fb0*/  ISETP.LT.OR P6, PT, R0, 0x4a, !P0 ;  /* 0x0000004a0000780c */ /* 0x000fe400047c1670 */
[----:B0-----:R-:W-:Y:S01]  /*25fc0*/  F2FP.SATFINITE.E4M3.F32.PACK_AB_MERGE_C R7, RZ, R2, RZ ;  /* 0x00000002ff07723e */ /* 0x001fe200048070ff */
        /* <DEDUP_REMOVED lines=155> */
[----:B------:R-:W-:Y:S01]  /*26980*/  F2FP.SATFINITE.E4M3.F32.PACK_AB_MERGE_C R9, RZ, R4, RZ ;  /* 0x00000004ff09723e */ /* 0x000fe200048070ff */
[----:B------:R-:W-:-:S02]  /*26990*/  FMUL R3, R39, UR20 ;  /* 0x0000001427037c20 */ /* 0x000fc40008400000 */
[----:B------:R-:W4:Y:S04]  /*269a0*/  LDL.LU R39, [R1+0x390] ;  /* 0x0003900001277983 */ /* 0x000f280000300800 */
[----:B------:R-:W-:Y:S04]  /*269b0*/  @!P6 STG.E.U8 desc[UR14][R28.64+0x81], R5 ;  /* 0x000081051c00e986 */ /* 0x000fe8000c10110e */
[----:B------:R-:W-:Y:S04]  /*269c0*/  @!P5 STG.E.U8 desc[UR14][R28.64+0x80], R13 ;  /* 0x0000800d1c00d986 */ /* 0x000fe8000c10110e */
[----:B------:R0:W-:Y:S04]  /*269d0*/  @!P3 STG.E.U8 desc[UR14][R30.64+0x88], R7 ;  /* 0x000088071e00b986 */ /* 0x0001e8000c10110e */
[----:B------:R1:W-:Y:S01]  /*269e0*/  @!P2 STG.E.U8 desc[UR14][R30.64+0x89], R9 ;  /* 0x000089091e00a986 */ /* 0x0003e2000c10110e */
[----:B0-----:R-:W-:-:S02]  /*269f0*/  F2FP.SATFINITE.E4M3.F32.PACK_AB_MERGE_C R7, RZ, R2, RZ ;  /* 0x00000002ff07723e */ /* 0x001fc400048070ff */
[----:B-1----:R-:W-:Y:S01]  /*26a00*/  F2FP.SATFINITE.E4M3.F32.PACK_AB_MERGE_C R9, RZ, R3, RZ ;  /* 0x00000003ff09723e */ /* 0x002fe200048070ff */
[----:B------:R-:W-:Y:S02]  /*26a10*/  FMUL R4, R38, UR20 ;  /* 0x0000001426047c20 */ /* 0x000fe40008400000 */
[----:B------:R-:W4:Y:S03]  /*26a20*/  LDL.LU R38, [R1+0x394] ;  /* 0x0003940001267983 */ /* 0x000f260000300800 */
[----:B------:R-:W-:Y:S01]  /*26a30*/  F2FP.SATFINITE.E4M3.F32.PACK_AB_MERGE_C R13, RZ, R4, RZ ;  /* 0x00000004ff0d723e */ /* 0x000fe200048070ff */
[----:B------:R-:W-:Y:S02]  /*26a40*/  FMUL R5, R37, UR20 ;  /* 0x0000001425057c20 */ /* 0x000fe40008400000 */
[----:B------:R-:W4:Y:S01]  /*26a50*/  LDL.LU R37, [R1+0x398] ;  /* 0x0003980001257983 */ /* 0x000f220000300800 */
[----:B------:R-:W-:-:S03]  /*26a60*/  FMUL R2, R36, UR20 ;  /* 0x0000001424027c20 */ /* 0x000fc60008400000 */
[----:B------:R-:W4:Y:S01]  /*26a70*/  LDL.LU R36, [R1+0x39c] ;  /* 0x00039c0001247983 */ /* 0x000f220000300800 */
[----:B--2---:R-:W-:-:S03]  /*26a80*/  FMUL R3, R35, UR20 ;  /* 0x0000001423037c20 */ /* 0x004fc60008400000 */
[----:B------:R-:W2:Y:S01]  /*26a90*/  LDL.LU R35, [R1+0x3a0] ;  /* 0x0003a00001237983 */ /* 0x000ea20000300800 */
        /* <DEDUP_REMOVED lines=9> */
[----:B------:R0:W-:Y:S01]  /*26b30*/  @!P6 STG.E.U8 desc[UR14][R28.64+0x89], R7 ;  /* 0x000089071c00e986 */ /* 0x0001e2000c10110e */
[----:B------:R-:W-:-:S03]  /*26b40*/  ISETP.LT.OR P6, PT, R0, 0x92, !P0 ;  /* 0x000000920000780c */ /* 0x000fc600047c1670 */
[----:B------:R-:W-:Y:S01]  /*26b50*/  @!P5 STG.E.U8 desc[UR14][R28.64+0x88], R11 ;  /* 0x0000880b1c00d986 */ /* 0x000fe2000c10110e */
[----:B------:R-:W-:-:S03]  /*26b60*/  ISETP.LT.OR P5, PT, R0, 0x91, !P0 ;  /* 0x000000910000780c */ /* 0x000fc600047a1670 */
[----:B------:R1:W-:Y:S01]  /*26b70*/  @!P3 STG.E.U8 desc[UR14][R30.64+0x90], R9 ;  /* 0x000090091e00b986 */ /* 0x0003e2000c10110e */
[C---:B------:R-:W-:Y:S02]  /*26b80*/  ISETP.LT.OR P3, PT, R0.reuse, 0x99, !P1 ;  /* 0x000000990000780c */ /* 0x040fe40004f61670 */
[----:B0-----:R-:W-:Y:S01]  /*26b90*/  F2FP.SATFINITE.E4M3.F32.PACK_AB_MERGE_C R7, RZ, R2, RZ ;  /* 0x00000002ff07723e */ /* 0x001fe200048070ff */
[----:B------:R-:W-:Y:S01]  /*26ba0*/  @!P2 STG.E.U8 desc[UR14][R30.64+0x91], R13 ;  /* 0x0000910d1e00a986 */ /* 0x000fe2000c10110e */
[----:B------:R-:W-:Y:S02]  /*26bb0*/  ISETP.LT.OR P2, PT, R0, 0x9a, !P1 ;  /* 0x0000009a0000780c */ /* 0x000fe40004f41670 */
        /* <DEDUP_REMOVED lines=86> */
[----:B------:R0:W-:Y:S01]  /*27120*/  @!P6 STG.E.U8 desc[UR14][R28.64+0xb1], R7 ;  /* 0x0000b1071c00e986 */ /* 0x0001e2000c10110e */
[----:B------:R-:W-:-:S03]  /*27130*/  ISETP.LT.OR P6, PT, R0, 0xba, !P0 ;  /* 0x000000ba0000780c */ /* 0x000fc600047c1670 */
[----:B------:R-:W4:Y:S04]  /*27140*/  LDL.LU R39, [R1+0x3f0] ;  /* 0x0003f00001277983 */ /* 0x000f280000300800 */
        /* <DEDUP_REMOVED lines=33> */
[----:B------:R0:W-:Y:S01]  /*27360*/  @!P6 STG.E.U8 desc[UR14][R28.64+0xc1], R7 ;  /* 0x0000c1071c00e986 */ /* 0x0001e2000c10110e */
[----:B------:R-:W-:-:S03]  /*27370*/  ISETP.LT.OR P6, PT, R0, 0xca, !P0 ;  /* 0x000000ca0000780c */ /* 0x000fc600047c1670 */
[----:B------:R-:W4:Y:S01]  /*27380*/  LDL.LU R40, [R1+0x40c] ;  /* 0x00040c0001287983 */ /* 0x000f220000300800 */
[----:B------:R-:W-:Y:S01]  /*27390*/  F2FP.SATFINITE.E4M3.F32.PACK_AB_MERGE_C R13, RZ, R4, RZ ;  /* 0x00000004ff0d723e */ /* 0x000fe200048070ff */
        /* <DEDUP_REMOVED lines=24> */
[C---:B------:R-:W-:Y:S01]  /*27520*/  ISETP.LT.OR P3, PT, R0.reuse, 0xd1, !P1 ;  /* 0x000000d10000780c */ /* 0x040fe20004f61670 */
[----:B------:R-:W4:Y:S01]  /*27530*/  LDL.LU R42, [R1+0x42c] ;  /* 0x00042c00012a7983 */ /* 0x000f220000300800 */
[C---:B------:R-:W-:Y:S02]  /*27540*/  ISETP.LT.OR P2, PT, R0.reuse, 0xd2, !P1 ;  /* 0x000000d20000780c */ /* 0x040fe40004f41670 */
[----:B------:R-:W-:Y:S02]  /*27550*/  ISETP.LT.OR P6, PT, R0, 0xd2, !P0 ;  /* 0x000000d20000780c */ /* 0x000fe400047c1670 */
[----:B------:R-:W-:-:S05]  /*27560*/  F2FP.SATFINITE.E4M3.F32.PACK_AB_MERGE_C R5, RZ, R5, RZ ;  /* 0x00000005ff05723e */ /* 0x000fca00048070ff */
[----:B------:R0:W-:Y:S01]  /*27570*/  @!P5 STG.E.U8 desc[UR14][R28.64+0xc8], R5 ;  /* 0x0000c8051c00d986 */ /* 0x0001e2000c10110e */
[----:B------:R-:W-:-:S03]  /*27580*/  ISETP.LT.OR P5, PT, R0, 0xd1, !P0 ;  /* 0x000000d10000780c */ /* 0x000fc600047a1670 */
[----:B------:R-:W-:Y:S01]  /*27590*/  @!P3 STG.E.U8 desc[UR14][R30.64+0xd0], R9 ;  /* 0x0000d0091e00b986 */ /* 0x000fe2000c10110e */
[----:B------:R-:W-:-:S03]  /*275a0*/  ISETP.LT.OR P3, PT, R0, 0xd9, !P1 ;  /* 0x000000d90000780c */ /* 0x000fc60004f61670 */
[----:B------:R1:W-:Y:S01]  /*275b0*/  @!P2 STG.E.U8 desc[UR14][R30.64+0xd1], R11 ;  /* 0x0000d10b1e00a986 */ /* 0x0003e2000c10110e */
[----:B0-----:R-:W-:Y:S02]  /*275c0*/  F2FP.SATFINITE.E4M3.F32.PACK_AB_MERGE_C R5, RZ, R3, RZ ;  /* 0x00000003ff05723e */ /* 0x001fe400048070ff */
[----:B------:R-:W-:-:S03]  /*275d0*/  ISETP.LT.OR P2, PT, R0, 0xda, !P1 ;  /* 0x000000da0000780c */ /* 0x000fc60004f41670 */
[----:B------:R-:W-:Y:S01]  /*275e0*/  @!P6 STG.E.U8 desc[UR14][R28.64+0xd1], R5 ;  /* 0x0000d1051c00e986 */ /* 0x000fe2000c10110e */
[----:B-1----:R-:W-:Y:S02]  /*275f0*/  F2FP.SATFINITE.E4M3.F32.PACK_AB_MERGE_C R11, RZ, R2, RZ ;  /* 0x00000002ff0b723e */ /* 0x002fe400048070ff */
[----:B------:R-:W-:Y:S01]  /*27600*/  ISETP.LT.OR P6, PT, R0, 0xda, !P0 ;  /* 0x000000da0000780c */ /* 0x000fe200047c1670 */
[----:B------:R-:W-:Y:S02]  /*27610*/  FMUL R2, R40, UR20 ;  /* 0x0000001428027c20 */ /* 0x000fe40008400000 */
[----:B------:R-:W4:Y:S01]  /*27620*/  LDL.LU R40, [R1+0x430] ;  /* 0x0004300001287983 */ /* 0x000f220000300800 */
[----:B------:R-:W-:-:S03]  /*27630*/  FMUL R3, R39, UR20 ;  /* 0x0000001427037c20 */ /* 0x000fc60008400000 */
[----:B------:R-:W4:Y:S01]  /*27640*/  LDL.LU R39, [R1+0x434] ;  /* 0x0004340001277983 */ /* 0x000f220000300800 */
[----:B------:R-:W-:-:S03]  /*27650*/  F2FP.SATFINITE.E4M3.F32.PACK_AB_MERGE_C R9, RZ, R4, RZ ;  /* 0x00000004ff09723e */ /* 0x000fc600048070ff */
        /* <DEDUP_REMOVED lines=13> */
[----:B--2---:R-:W-:Y:S01]  /*27730*/  FMUL R3, R35, UR20 ;  /* 0x0000001423037c20 */ /* 0x004fe20008400000 */
[----:B0-----:R-:W-:Y:S02]  /*27740*/  F2FP.SATFINITE.E4M3.F32.PACK_AB_MERGE_C R7, RZ, R2, RZ ;  /* 0x00000002ff07723e */ /* 0x001fe400048070ff */
        /* <DEDUP_REMOVED lines=15> */
[----:B------:R-:W-:Y:S02]  /*27840*/  F2FP.SATFINITE.E4M3.F32.PACK_AB_MERGE_C R5, RZ, R5, RZ ;  /* 0x00000005ff05723e */ /* 0x000fe400048070ff */
[----:B0-----:R-:W-:Y:S01]  /*27850*/  F2FP.SATFINITE.E4M3.F32.PACK_AB_MERGE_C R11, RZ, R4, RZ ;  /* 0x00000004ff0b723e */ /* 0x001fe200048070ff */
[----:B------:R0:W-:Y:S01]  /*27860*/  @!P6 STG.E.U8 desc[UR14][R28.64+0xe1], R7 ;  /* 0x0000e1071c00e986 */ /* 0x0001e2000c10110e */
[C---:B------:R-:W-:Y:S02]  /*27870*/  ISETP.LT.OR P6, PT, R0.reuse, 0xea, !P0 ;  /* 0x000000ea0000780c */ /* 0x040fe400047c1670 */
[----:B-1----:R-:W-:Y:S01]  /*27880*/  F2FP.SATFINITE.E4M3.F32.PACK_AB_MERGE_C R9, RZ, R3, RZ ;  /* 0x00000003ff09723e */ /* 0x002fe200048070ff */
[----:B------:R1:W-:Y:S01]  /*27890*/  @!P5 STG.E.U8 desc[UR14][R28.64+0xe0], R5 ;  /* 0x0000e0051c00d986 */ /* 0x0003e2000c10110e */
[----:B------:R-:W-:-:S03]  /*278a0*/  ISETP.LT.OR P5, PT, R0, 0xe9, !P0 ;  /* 0x000000e90000780c */ /* 0x000fc600047a1670 */
[----:B------:R-:W-:Y:S01]  /*278b0*/  @!P2 STG.E.U8 desc[UR14][R30.64+0xe9], R11 ;  /* 0x0000e90b1e00a986 */ /* 0x000fe2000c10110e */
[----:B------:R-:W-:Y:S01]  /*278c0*/  ISETP.LT.OR P2, PT, R0, 0xf2, !P1 ;  /* 0x000000f20000780c */ /* 0x000fe20004f41670 */
[----:B------:R-:W-:Y:S02]  /*278d0*/  FMUL R3, R42, UR20 ;  /* 0x000000142a037c20 */ /* 0x000fe40008400000 */
[----:B------:R1:W-:Y:S01]  /*278e0*/  @!P3 STG.E.U8 desc[UR14][R30.64+0xe8], R9 ;  /* 0x0000e8091e00b986 */ /* 0x0003e2000c10110e */
[----:B------:R-:W-:Y:S02]  /*278f0*/  ISETP.LT.OR P3, PT, R0, 0xf1, !P1 ;  /* 0x000000f10000780c */ /* 0x000fe40004f61670 */
[----:B------:R-:W-:Y:S01]  /*27900*/  F2FP.SATFINITE.E4M3.F32.PACK_AB_MERGE_C R13, RZ, R2, RZ ;  /* 0x00000002ff0d723e */ /* 0x000fe200048070ff */
[----:B------:R-:W-:Y:S01]  /*27910*/  FMUL R4, R39, UR20 ;  /* 0x0000001427047c20 */ /* 0x000fe20008400000 */
[----:B------:R-:W-:Y:S01]  /*27920*/  FMUL R2, R40, UR20 ;  /* 0x0000001428027c20 */ /* 0x000fe20008400000 */
[----:B------:R-:W-:-:S03]  /*27930*/  F2FP.SATFINITE.E4M3.F32.PACK_AB_MERGE_C R3, RZ, R3, RZ ;  /* 0x00000003ff03723e */ /* 0x000fc600048070ff */
[----:B0-----:R-:W-:Y:S02]  /*27940*/  F2FP.SATFINITE.E4M3.F32.PACK_AB_MERGE_C R7, RZ, R4, RZ ;  /* 0x00000004ff07723e */ /* 0x001fe400048070ff */
[----:B-1----:R-:W-:Y:S01]  /*27950*/  F2FP.SATFINITE.E4M3.F32.PACK_AB_MERGE_C R5, RZ, R2, RZ ;  /* 0x00000002ff05723e */ /* 0x002fe200048070ff */
[----:B------:R-:W-:Y:S01]  /*27960*/  @!P5 STG.E.U8 desc[UR14][R28.64+0xe8], R13 ;  /* 0x0000e80d1c00d986 */ /* 0x000fe2000c10110e */
[----:B------:R-:W-:-:S03]  /*27970*/  ISETP.LT.OR P5, PT, R0, 0xf1, !P0 ;  /* 0x000000f10000780c */ /* 0x000fc600047a1670 */
[----:B------:R2:W-:Y:S01]  /*27980*/  @!P6 STG.E.U8 desc[UR14][R28.64+0xe9], R3 ;  /* 0x0000e9031c00e986 */ /* 0x0005e2000c10110e */
[----:B------:R-:W-:-:S03]  /*27990*/  ISETP.LT.OR P6, PT, R0, 0xf2, !P0 ;  /* 0x000000f20000780c */ /* 0x000fc600047c1670 */
[----:B------:R0:W-:Y:S01]  /*279a0*/  @!P2 STG.E.U8 desc[UR14][R30.64+0xf1], R7 ;  /* 0x0000f1071e00a986 */ /* 0x0001e2000c10110e */
[C---:B------:R-:W-:Y:S02]  /*279b0*/  ISETP.LT.OR P2, PT, R0.reuse, 0xf9, !P1 ;  /* 0x000000f90000780c */ /* 0x040fe40004f41670 */
[C---:B------:R-:W-:Y:S01]  /*279c0*/  ISETP.LT.OR P1, PT, R0.reuse, 0xfa, !P1 ;  /* 0x000000fa0000780c */ /* 0x040fe20004f21670 */
[----:B------:R4:W-:Y:S01]  /*279d0*/  @!P3 STG.E.U8 desc[UR14][R30.64+0xf0], R5 ;  /* 0x0000f0051e00b986 */ /* 0x0009e2000c10110e */
[C---:B------:R-:W-:Y:S02]  /*279e0*/  ISETP.LT.OR P3, PT, R0.reuse, 0xf9, !P0 ;  /* 0x000000f90000780c */ /* 0x040fe40004761670 */
[----:B------:R-:W-:Y:S01]  /*279f0*/  ISETP.LT.OR P0, PT, R0, 0xfa, !P0 ;  /* 0x000000fa0000780c */ /* 0x000fe20004701670 */
[----:B------:R-:W-:-:S05]  /*27a00*/  FMUL R2, R38, UR20 ;  /* 0x0000001426027c20 */ /* 0x000fca0008400000 */
[----:B------:R-:W-:-:S05]  /*27a10*/  F2FP.SATFINITE.E4M3.F32.PACK_AB_MERGE_C R9, RZ, R2, RZ ;  /* 0x00000002ff09723e */ /* 0x000fca00048070ff */
[----:B------:R1:W-:Y:S01]  /*27a20*/  @!P5 STG.E.U8 desc[UR14][R28.64+0xf0], R9 ;  /* 0x0000f0091c00d986 */ /* 0x0003e2000c10110e */
[----:B------:R-:W-:Y:S01]  /*27a30*/  FMUL R0, R37, UR20 ;  /* 0x0000001425007c20 */ /* 0x000fe20008400000 */
[----:B------:R-:W-:Y:S01]  /*27a40*/  FMUL R2, R36, UR20 ;  /* 0x0000001424027c20 */ /* 0x000fe20008400000 */
[----:B--2---:R-:W-:-:S03]  /*27a50*/  FMUL R3, R35, UR20 ;  /* 0x0000001423037c20 */ /* 0x004fc60008400000 */
[----:B0-----:R-:W-:Y:S02]  /*27a60*/  F2FP.SATFINITE.E4M3.F32.PACK_AB_MERGE_C R7, RZ, R0, RZ ;  /* 0x00000000ff07723e */ /* 0x001fe400048070ff */
[----:B------:R-:W-:Y:S02]  /*27a70*/  F2FP.SATFINITE.E4M3.F32.PACK_AB_MERGE_C R11, RZ, R2, RZ ;  /* 0x00000002ff0b723e */ /* 0x000fe400048070ff */
[----:B------:R-:W-:Y:S01]  /*27a80*/  F2FP.SATFINITE.E4M3.F32.PACK_AB_MERGE_C R3, RZ, R3, RZ ;  /* 0x00000003ff03723e */ /* 0x000fe200048070ff */
[----:B------:R1:W-:Y:S04]  /*27a90*/  @!P6 STG.E.U8 desc[UR14][R28.64+0xf1], R7 ;  /* 0x0000f1071c00e986 */ /* 0x0003e8000c10110e */
[----:B------:R1:W-:Y:S04]  /*27aa0*/  @!P2 STG.E.U8 desc[UR14][R30.64+0xf8], R11 ;  /* 0x0000f80b1e00a986 */ /* 0x0003e8000c10110e */
[----:B------:R1:W-:Y:S01]  /*27ab0*/  @!P1 STG.E.U8 desc[UR14][R30.64+0xf9], R3 ;  /* 0x0000f9031e009986 */ /* 0x0003e2000c10110e */
[----:B---3--:R-:W-:Y:S01]  /*27ac0*/  FMUL R4, R33, UR20 ;  /* 0x0000001421047c20 */ /* 0x008fe20008400000 */
[----:B----4-:R-:W-:-:S04]  /*27ad0*/  FMUL R5, R32, UR20 ;  /* 0x0000001420057c20 */ /* 0x010fc80008400000 */
[----:B------:R-:W-:Y:S02]  /*27ae0*/  F2FP.SATFINITE.E4M3.F32.PACK_AB_MERGE_C R13, RZ, R4, RZ ;  /* 0x00000004ff0d723e */ /* 0x000fe400048070ff */
[----:B------:R-:W-:-:S03]  /*27af0*/  F2FP.SATFINITE.E4M3.F32.PACK_AB_MERGE_C R5, RZ, R5, RZ ;  /* 0x00000005ff05723e */ /* 0x000fc600048070ff */
[----:B------:R1:W-:Y:S04]  /*27b00*/  @!P3 STG.E.U8 desc[UR14][R28.64+0xf8], R13 ;  /* 0x0000f80d1c00b986 */ /* 0x0003e8000c10110e */
[----:B------:R1:W-:Y:S02]  /*27b10*/  @!P0 STG.E.U8 desc[UR14][R28.64+0xf9], R5 ;  /* 0x0000f9051c008986 */ /* 0x0003e4000c10110e */
.L_x_545:
[----:B------:R-:W-:Y:S05]  /*27b20*/  BSYNC B0 ;  /* 0x0000000000007941 */ /* 0x000fea0003800000 */
.L_x_31:
[----:B-12--5:R-:W2:Y:S04]  /*27b30*/  LDL.LU R3, [R1+0x450] ;  /* 0x0004500001037983 */ /* 0x026ea80000300800 */
[----:B------:R-:W2:Y:S01]  /*27b40*/  LDL.LU R2, [R1+0x454] ;  /* 0x0004540001027983 */ /* 0x000ea20000300800 */
[----:B------:R-:W-:Y:S01]  /*27b50*/  ULDC UR6, c[0x0][0xc] ;  /* 0x0000030000067ab9 */ /* 0x000fe20000000800 */
[----:B------:R-:W-:Y:S01]  /*27b60*/  ULDC UR7, c[0x0][0x10] ;  /* 0x0000040000077ab9 */ /* 0x000fe20000000800 */
[----:B---34-:R-:W2:Y:S01]  /*27b70*/  LDC R5, c[0x0][0x14] ;  /* 0x00000500ff057b82 */ /* 0x018ea20000000800 */
[----:B------:R-:W-:Y:S01]  /*27b80*/  UIMAD.WIDE.U32 UR6, UR6, UR7, URZ ;  /* 0x00000007060672a5 */ /* 0x000fe2000f8e003f */
[----:B------:R-:W-:Y:S01]  /*27b90*/  PRMT R0, RZ, 0x7610, R0 ;  /* 0x00007610ff007816 */ /* 0x000fe20000000000 */
[----:B------:R-:W-:-:S04]  /*27ba0*/  UMOV UR9, 0xffffffff ;  /* 0xffffffff00097882 */ /* 0x000fc80000000000 */
[----:B--2---:R-:W-:-:S04]  /*27bb0*/  IMAD.WIDE.U32 R2, R5, UR6, R2 ;  /* 0x0000000605027c25 */ /* 0x004fc8000f8e0002 */
[----:B------:R-:W-:Y:S01]  /*27bc0*/  IMAD R5, R5, UR7, RZ ;  /* 0x0000000705057c24 */ /* 0x000fe2000f8e02ff */
[----:B------:R-:W-:Y:S01]  /*27bd0*/  ULDC.64 UR6, c[0x0][0x650] ;  /* 0x0001940000067ab9 */ /* 0x000fe20000000a00 */
[----:B------:R-:W-:Y:S01]  /*27be0*/  IMAD.MOV.U32 R11, RZ, RZ, R2 ;  /* 0x000000ffff0b7224 */ /* 0x000fe200078e0002 */
[----:B------:R-:W-:Y:S01]  /*27bf0*/  ISETP.GE.U32.AND P0, PT, R2, UR6, PT ;  /* 0x0000000602007c0c */ /* 0x000fe2000bf06070 */
[----:B------:R-:W-:Y:S02]  /*27c00*/  IMAD.IADD R13, R3, 0x1, R5 ;  /* 0x00000001030d7824 */ /* 0x000fe400078e0205 */
[----:B------:R-:W-:-:S03]  /*27c10*/  IMAD.MOV.U32 R2, RZ, RZ, -0x1 ;  /* 0xffffffffff027424 */ /* 0x000fc600078e00ff */
[----:B------:R1:W-:Y:S01]  /*27c20*/  STL [R1+0x450], R13 ;  /* 0x0004500d01007387 */ /* 0x0003e20000100800 */
[----:B------:R-:W-:-:S03]  /*27c30*/  ISETP.GE.U32.AND.EX P0, PT, R13, UR7, PT, P0 ;  /* 0x000000070d007c0c */ /* 0x000fc6000bf06100 */
[----:B------:R1:W-:Y:S04]  /*27c40*/  STL [R1+0x454], R11 ;  /* 0x0004540b01007387 */ /* 0x0003e80000100800 */
[----:B------:R1:W-:Y:S06]  /*27c50*/  STL [R1+0x458], R2 ;  /* 0x0004580201007387 */ /* 0x0003ec0000100800 */
[----:B------:R-:W-:Y:S05]  /*27c60*/  @P0 BRA `(.L_x_546) ;  /* 0x0000000400740947 */ /* 0x000fea0003800000 */
[----:B------:R-:W2:Y:S01]  /*27c70*/  S2R R8, SR_CTAID.X ;  /* 0x0000000000087919 */ /* 0x000ea20000002500 */
[----:B------:R-:W-:Y:S01]  /*27c80*/  ULDC.64 UR18, c[0x0][0x628] ;  /* 0x00018a0000127ab9 */ /* 0x000fe20000000a00 */
[----:B------:R-:W3:Y:S01]  /*27c90*/  LDC R9, c[0x0][0x144] ;  /* 0x00005100ff097b82 */ /* 0x000ee20000000800 */
[----:B------:R-:W-:Y:S01]  /*27ca0*/  ULDC UR6, c[0x0][0x150] ;  /* 0x0000540000067ab9 */ /* 0x000fe20000000800 */
[----:B------:R-:W4:Y:S01]  /*27cb0*/  S2R R12, SR_CTAID.Y ;  /* 0x00000000000c7919 */ /* 0x000f220000002600 */
[----:B------:R-:W-:Y:S01]  /*27cc0*/  ISETP.NE.U32.AND P0, PT, RZ, UR18, PT ;  /* 0x00000012ff007c0c */ /* 0x000fe2000bf05070 */
[----:B------:R-:W-:Y:S01]  /*27cd0*/  ULDC UR23, c[0x0][0x630] ;  /* 0x00018c0000177ab9 */ /* 0x000fe20000000800 */
[----:B------:R-:W-:Y:S02]  /*27ce0*/  R2UR UR16, R11 ;  /* 0x000000000b1072ca */ /* 0x000fe400000e0000 */
[----:B------:R-:W-:Y:S01]  /*27cf0*/  ISETP.NE.AND.EX P0, PT, RZ, UR19, PT, P0 ;  /* 0x00000013ff007c0c */ /* 0x000fe2000bf05300 */
[----:B0-----:R-:W0:Y:S01]  /*27d00*/  LDC.64 R6, c[0x0][0x620] ;  /* 0x00018800ff067b82 */ /* 0x001e220000000a00 */
[----:B------:R-:W-:-:S02]  /*27d10*/  R2UR UR17, R13 ;  /* 0x000000000d1172ca */ /* 0x000fc400000e0000 */
[----:B--2---:R-:W-:-:S05]  /*27d20*/  I2FP.F32.U32 R0, R8 ;  /* 0x0000000800007245 */ /* 0x004fca0000201000 */
[----:B------:R-:W-:-:S06]  /*27d30*/  FMUL R0, R0, UR6 ;  /* 0x0000000600007c20 */ /* 0x000fcc0008400000 */
[----:B------:R-:W2:Y:S01]  /*27d40*/  F2I.U32.TRUNC.NTZ R0, R0 ;  /* 0x0000000000007305 */ /* 0x000ea2000020f000 */
[----:B----4-:R-:W-:Y:S05]  /*27d50*/  @!P0 BRA `(.L_x_547) ;  /* 0x0000000000308947 */ /* 0x010fea0003800000 */
        /* <DEDUP_REMOVED lines=12> */
.L_x_547:
[----:B------:R-:W-:Y:S01]  /*27e20*/  USHF.R.U64 UR9, UR16, UR23, UR17 ;  /* 0x0000001710097299 */ /* 0x000fe20008001211 */
[----:B------:R-:W4:Y:S01]  /*27e30*/  LDC.64 R22, c[0x0][0x640] ;  /* 0x00019000ff167b82 */ /* 0x000f220000000a00 */
[----:B------:R-:W-:Y:S01]  /*27e40*/  USHF.R.U32.HI UR6, URZ, UR23, UR17 ;  /* 0x000000173f067299 */ /* 0x000fe20008011611 */
[----:B--2---:R-:W-:Y:S02]  /*27e50*/  IMAD.MOV R10, RZ, RZ, -R0 ;  /* 0x000000ffff0a7224 */ /* 0x004fe400078e0a00 */
[----:B-1----:R-:W-:Y:S01]  /*27e60*/  IMAD.MOV.U32 R2, RZ, RZ, R11 ;  /* 0x000000ffff027224 */ /* 0x002fe200078e000b */
[----:B------:R-:W-:Y:S01]  /*27e70*/  IADD3 R5, P0, RZ, -UR9, RZ ;  /* 0x80000009ff057c10 */ /* 0x000fe2000ff1e0ff */
[----:B---3--:R-:W-:Y:S02]  /*27e80*/  IMAD R18, R9, R10, R8 ;  /* 0x0000000a09127224 */ /* 0x008fe400078e0208 */
[----:B------:R-:W1:Y:S02]  /*27e90*/  LDC R4, c[0x0][0x618] ;  /* 0x00018600ff047b82 */ /* 0x000e640000000800 */
[----:B------:R-:W-:Y:S01]  /*27ea0*/  IMAD.X R3, RZ, RZ, ~UR6, P0 ;  /* 0x80000006ff037e24 */ /* 0x000fe200080e06ff */
[----:B------:R-:W-:-:S03]  /*27eb0*/  ULDC UR6, c[0x0][0x154] ;  /* 0x0000550000067ab9 */ /* 0x000fc60000000800 */
[-C--:B0-----:R-:W-:Y:S02]  /*27ec0*/  IMAD R0, R3, R6.reuse, RZ ;  /* 0x0000000603007224 */ /* 0x081fe400078e02ff */
[----:B------:R-:W0:Y:S01]  /*27ed0*/  LDC R14, c[0x0][0x608] ;  /* 0x00018200ff0e7b82 */ /* 0x000e220000000800 */
[----:B------:R-:W-:Y:S02]  /*27ee0*/  IMAD.MOV.U32 R3, RZ, RZ, R13 ;  /* 0x000000ffff037224 */ /* 0x000fe400078e000d */
[----:B------:R-:W-:-:S05]  /*27ef0*/  IMAD.WIDE.U32 R2, R5, R6, R2 ;  /* 0x0000000605027225 */ /* 0x000fca00078e0002 */
[----:B------:R-:W2:Y:S01]  /*27f00*/  LDC R20, c[0x0][0x658] ;  /* 0x00019600ff147b82 */ /* 0x000ea20000000800 */
[----:B------:R-:W-:Y:S01]  /*27f10*/  IMAD R5, R5, R7, R0 ;  /* 0x0000000705057224 */ /* 0x000fe200078e0200 */
[----:B------:R-:W-:Y:S01]  /*27f20*/  I2FP.F32.U32 R0, R12 ;  /* 0x0000000c00007245 */ /* 0x000fe20000201000 */
[----:B------:R-:W-:Y:S01]  /*27f30*/  IMAD.MOV.U32 R7, RZ, RZ, 0x1 ;  /* 0x00000001ff077424 */ /* 0x000fe200078e00ff */
[----:B----4-:R-:W-:Y:S01]  /*27f40*/  ISETP.NE.U32.AND P0, PT, R22, RZ, PT ;  /* 0x000000ff1600720c */ /* 0x010fe20003f05070 */
[----:B------:R-:W-:Y:S02]  /*27f50*/  IMAD.IADD R3, R3, 0x1, R5 ;  /* 0x0000000103037824 */ /* 0x000fe400078e0205 */
[----:B------:R-:W-:Y:S01]  /*27f60*/  FMUL R0, R0, UR6 ;  /* 0x0000000600007c20 */ /* 0x000fe20008400000 */
[----:B------:R-:W3:Y:S01]  /*27f70*/  LDC R15, c[0x0][0x148] ;  /* 0x00005200ff0f7b82 */ /* 0x000ee20000000800 */
[----:B------:R-:W-:Y:S01]  /*27f80*/  ISETP.NE.AND.EX P0, PT, R23, RZ, PT, P0 ;  /* 0x000000ff1700720c */ /* 0x000fe20003f05300 */
[----:B------:R-:W-:Y:S01]  /*27f90*/  IMAD.MOV.U32 R5, RZ, RZ, -0x1 ;  /* 0xffffffffff057424 */ /* 0x000fe200078e00ff */
[-CC-:B-1----:R-:W-:Y:S01]  /*27fa0*/  SHF.R.U64 R10, R2, R4.reuse, R3.reuse ;  /* 0x00000004020a7219 */ /* 0x182fe20000001203 */
[----:B------:R1:W4:Y:S01]  /*27fb0*/  F2I.U32.TRUNC.NTZ R13, R0 ;  /* 0x00000000000d7305 */ /* 0x000322000020f000 */
[----:B------:R-:W-:-:S03]  /*27fc0*/  SHF.R.U32.HI R3, RZ, R4, R3 ;  /* 0x00000004ff037219 */ /* 0x000fc60000011603 */
[----:B------:R-:W1:Y:S01]  /*27fd0*/  LDC R16, c[0x0][0x600] ;  /* 0x00018000ff107b82 */ /* 0x000e620000000800 */
[-CC-:B0-----:R-:W-:Y:S02]  /*27fe0*/  SHF.R.U64 R8, R10, R14.reuse, R3.reuse ;  /* 0x0000000e0a087219 */ /* 0x181fe40000001203 */
[----:B------:R-:W-:-:S05]  /*27ff0*/  SHF.R.U32.HI R3, RZ, R14, R3 ;  /* 0x0000000eff037219 */ /* 0x000fca0000011603 */
[----:B------:R-:W0:Y:S01]  /*28000*/  LDC R17, c[0x0][0x648] ;  /* 0x00019200ff117b82 */ /* 0x000e220000000800 */
[-CC-:B--2---:R-:W-:Y:S02]  /*28010*/  SHF.R.U64 R11, R8, R20.reuse, R3.reuse ;  /* 0x00000014080b7219 */ /* 0x184fe40000001203 */
[-C--:B------:R-:W-:Y:S02]  /*28020*/  SHF.L.U32 R5, R5, R20.reuse, RZ ;  /* 0x0000001405057219 */ /* 0x080fe400000006ff */
[-C--:B------:R-:W-:Y:S01]  /*28030*/  SHF.R.U32.HI R3, RZ, R20.reuse, R3 ;  /* 0x00000014ff037219 */ /* 0x080fe20000011603 */
[----:B------:R-:W-:Y:S01]  /*28040*/  IMAD.MOV.U32 R2, RZ, RZ, R11 ;  /* 0x000000ffff027224 */ /* 0x000fe200078e000b */
[----:B------:R-:W-:Y:S01]  /*28050*/  SHF.L.U32 R20, R7, R20, RZ ;  /* 0x0000001407147219 */ /* 0x000fe200000006ff */
[----:B------:R-:W2:Y:S01]  /*28060*/  LDC R19, c[0x0][0x638] ;  /* 0x00018e00ff137b82 */ /* 0x000ea20000000800 */
[----:B------:R-:W-:-:S07]  /*28070*/  LOP3.LUT R41, RZ, R5, RZ, 0x33, !PT ;  /* 0x00000005ff297212 */ /* 0x000fce00078e33ff */
[----:B------:R-:W0:Y:S01]  /*28080*/  LDC R21, c[0x0][0x610] ;  /* 0x00018400ff157b82 */ /* 0x000e220000000800 */
[----:B----4-:R-:W-:Y:S05]  /*28090*/  @!P0 BRA `(.L_x_548) ;  /* 0x0000000000288947 */ /* 0x010fea0003800000 */
[----:B-1----:R-:W1:Y:S02]  /*280a0*/  LDC R0, c[0x0][0x64c] ;  /* 0x00019300ff007b82 */ /* 0x002e640000000800 */
[----:B-1----:R-:W-:-:S05]  /*280b0*/  IADD3 R7, P0, R11, R0, RZ ;  /* 0x000000000b077210 */ /* 0x002fca0007f1e0ff */
        /* <DEDUP_REMOVED lines=8> */
.L_x_548:
[----:B01----:R-:W-:Y:S01]  /*28140*/  SHF.R.U64 R0, R2, R17, R3 ;  /* 0x0000001102007219 */ /* 0x003fe20000001203 */
[----:B------:R-:W-:Y:S01]  /*28150*/  VIADD R3, R16, 0xffffffff ;  /* 0xffffffff10037836 */ /* 0x000fe20000000000 */
[----:B------:R-:W-:Y:S01]  /*28160*/  LOP3.LUT R41, R8, R41, RZ, 0xc0, !PT ;  /* 0x0000002908297212 */ /* 0x000fe200078ec0ff */
[----:B------:R-:W-:Y:S02]  /*28170*/  IMAD.MOV R13, RZ, RZ, -R13 ;  /* 0x000000ffff0d7224 */ /* 0x000fe400078e0a0d */
[----:B------:R-:W-:Y:S01]  /*28180*/  IMAD.MOV R2, RZ, RZ, -R0 ;  /* 0x000000ffff027224 */ /* 0x000fe200078e0a00 */
[----:B------:R-:W-:Y:S01]  /*28190*/  LOP3.LUT R3, R10, R3, RZ, 0xc0, !PT ;  /* 0x000000030a037212 */ /* 0x000fe200078ec0ff */
[----:B------:R-:W-:Y:S02]  /*281a0*/  IMAD R41, R20, R0, R41 ;  /* 0x0000000014297224 */ /* 0x000fe400078e0229 */
[----:B---3--:R-:W-:Y:S02]  /*281b0*/  @P4 IMAD R18, R15, R13, R12 ;  /* 0x0000000d0f124224 */ /* 0x008fe400078e020c */
[----:B--2---:R-:W-:-:S02]  /*281c0*/  IMAD R0, R2, R19, R11 ;  /* 0x0000001302007224 */ /* 0x004fc400078e020b */
[----:B------:R-:W-:Y:S02]  /*281d0*/  IMAD R41, R41, R21, R18 ;  /* 0x0000001529297224 */ /* 0x000fe400078e0212 */
[----:B------:R-:W-:Y:S02]  /*281e0*/  IMAD R2, R0, R16, R3 ;  /* 0x0000001000027224 */ /* 0x000fe400078e0203 */
[----:B------:R-:W-:-:S03]  /*281f0*/  IMAD.MOV.U32 R4, RZ, RZ, 0x1 ;  /* 0x00000001ff047424 */ /* 0x000fc600078e00ff */
[----:B------:R-:W-:Y:S02]  /*28200*/  SEL R3, R2, R41, !P4 ;  /* 0x0000002902037207 */ /* 0x000fe40006000000 */
[----:B------:R-:W-:Y:S02]  /*28210*/  PRMT R0, R4, 0x7610, R0 ;  /* 0x0000761004007816 */ /* 0x000fe40000000000 */
[----:B------:R-:W-:Y:S01]  /*28220*/  SEL R41, R41, R2, !P4 ;  /* 0x0000000229297207 */ /* 0x000fe20006000000 */
[----:B------:R2:W-:Y:S06]  /*28230*/  STL [R1+0x458], R3 ;  /* 0x0004580301007387 */ /* 0x0005ec0000100800 */
.L_x_546:
[----:B------:R3:W-:Y:S01]  /*28240*/  STL [R1+0x45c], R41 ;  /* 0x00045c2901007387 */ /* 0x0007e20000100800 */
[----:B------:R-:W-:-:S13]  /*28250*/  LOP3.LUT P0, RZ, R0, 0xff, RZ, 0xc0, !PT ;  /* 0x000000ff00ff7812 */ /* 0x000fda000780c0ff */
[----:B---3--:R-:W-:Y:S05]  /*28260*/  @P0 BRA `(.L_x_549) ;  /* 0xfffffd8c00800947 */ /* 0x008fea000383ffff */
[----:B------:R-:W-:Y:S05]  /*28270*/  EXIT ;  /* 0x000000000000794d */ /* 0x000fea0003800000 */
.L_x_3:
[----:B------:R-:W2:Y:S01]  /*28280*/  LDL R18, [R1+0x454] ;  /* 0x0004540001127983 */ /* 0x000ea20000100800 */
[----:B------:R-:W-:-:S03]  /*28290*/  ULDC.64 UR4, c[0x0][0x650] ;  /* 0x0001940000047ab9 */ /* 0x000fc60000000a00 */
[----:B------:R-:W3:Y:S01]  /*282a0*/  LDL R19, [R1+0x450] ;  /* 0x0004500001137983 */ /* 0x000ee20000100800 */
[----:B------:R-:W-:Y:S01]  /*282b0*/  PRMT R0, RZ, 0x7610, R0 ;  /* 0x00007610ff007816 */ /* 0x000fe20000000000 */
[----:B------:R-:W-:Y:S02]  /*282c0*/  IMAD.MOV.U32 R5, RZ, RZ, -0x1 ;  /* 0xffffffffff057424 */ /* 0x000fe400078e00ff */
[----:B------:R-:W-:Y:S02]  /*282d0*/  IMAD.MOV.U32 R4, RZ, RZ, -0x1 ;  /* 0xffffffffff047424 */ /* 0x000fe400078e00ff */
[----:B------:R-:W-:Y:S01]  /*282e0*/  IMAD.MOV.U32 R10, RZ, RZ, -0x1 ;  /* 0xffffffffff0a7424 */ /* 0x000fe200078e00ff */
[----:B--2---:R-:W-:-:S04]  /*282f0*/  ISETP.GE.U32.AND P0, PT, R18, UR4, PT ;  /* 0x0000000412007c0c */ /* 0x004fc8000bf06070 */
[----:B---3--:R-:W-:-:S13]  /*28300*/  ISETP.GE.U32.AND.EX P0, PT, R19, UR5, PT, P0 ;  /* 0x0000000513007c0c */ /* 0x008fda000bf06100 */
[----:B------:R-:W-:Y:S05]  /*28310*/  @P0 BRA `(.L_x_550) ;  /* 0x0000000400600947 */ /* 0x000fea0003800000 */
[----:B------:R-:W0:Y:S01]  /*28320*/  LDC.64 R12, c[0x0][0x628] ;  /* 0x00018a00ff0c7b82 */ /* 0x000e220000000a00 */
[----:B------:R-:W-:Y:S02]  /*28330*/  IMAD.MOV.U32 R8, RZ, RZ, R18 ;  /* 0x000000ffff087224 */ /* 0x000fe400078e0012 */
[----:B------:R-:W-:-:S05]  /*28340*/  IMAD.MOV.U32 R9, RZ, RZ, R19 ;  /* 0x000000ffff097224 */ /* 0x000fca00078e0013 */
[----:B------:R-:W1:Y:S08]  /*28350*/  LDC R14, c[0x0][0x630] ;  /* 0x00018c00ff0e7b82 */ /* 0x000e700000000800 */
[----:B------:R-:W2:Y:S01]  /*28360*/  LDC.64 R16, c[0x0][0x620] ;  /* 0x00018800ff107b82 */ /* 0x000ea20000000a00 */
[----:B0-----:R-:W-:-:S04]  /*28370*/  ISETP.NE.U32.AND P0, PT, R12, RZ, PT ;  /* 0x000000ff0c00720c */ /* 0x001fc80003f05070 */
[----:B------:R-:W-:-:S13]  /*28380*/  ISETP.NE.AND.EX P0, PT, R13, RZ, PT, P0 ;  /* 0x000000ff0d00720c */ /* 0x000fda0003f05300 */
[----:B-12---:R-:W-:Y:S05]  /*28390*/  @!P0 BRA `(.L_x_551) ;  /* 0x0000000000288947 */ /* 0x006fea0003800000 */
[----:B------:R-:W0:Y:S02]  /*283a0*/  LDC R0, c[0x0][0x634] ;  /* 0x00018d00ff007b82 */ /* 0x000e240000000800 */
[----:B0-----:R-:W-:-:S05]  /*283b0*/  IADD3 R9, P0, R18, R0, RZ ;  /* 0x0000000012097210 */ /* 0x001fca0007f1e0ff */
        /* <DEDUP_REMOVED lines=8> */
.L_x_551:
[-CC-:B------:R-:W-:Y:S01]  /*28440*/  SHF.R.U64 R10, R8, R14.reuse, R9.reuse ;  /* 0x0000000e080a7219 */ /* 0x180fe20000001209 */
[----:B------:R-:W0:Y:S01]  /*28450*/  LDC R6, c[0x0][0x618] ;  /* 0x00018600ff067b82 */ /* 0x000e220000000800 */
[----:B------:R-:W-:Y:S01]  /*28460*/  SHF.R.U32.HI R0, RZ, R14, R9 ;  /* 0x0000000eff007219 */ /* 0x000fe20000011609 */
[----:B------:R-:W-:Y:S01]  /*28470*/  ULDC UR4, c[0x0][0x150] ;  /* 0x0000540000047ab9 */ /* 0x000fe20000000800 */
[----:B------:R-:W-:Y:S01]  /*28480*/  IADD3 R3, P0, RZ, -R10, RZ ;  /* 0x8000000aff037210 */ /* 0x000fe20007f1e0ff */
[----:B------:R-:W-:Y:S01]  /*28490*/  IMAD.MOV.U32 R4, RZ, RZ, R18 ;  /* 0x000000ffff047224 */ /* 0x000fe200078e0012 */
[----:B------:R-:W-:Y:S01]  /*284a0*/  I2FP.F32.U32 R8, R2 ;  /* 0x0000000200087245 */ /* 0x000fe20000201000 */
[----:B------:R-:W-:Y:S02]  /*284b0*/  IMAD.MOV.U32 R5, RZ, RZ, R19 ;  /* 0x000000ffff057224 */ /* 0x000fe400078e0013 */
[----:B------:R-:W1:Y:S01]  /*284c0*/  LDC.64 R20, c[0x0][0x640] ;  /* 0x00019000ff147b82 */ /* 0x000e620000000a00 */
[----:B------:R-:W-:-:S02]  /*284d0*/  IMAD.X R7, RZ, RZ, ~R0, P0 ;  /* 0x000000ffff077224 */ /* 0x000fc400000e0e00 */
[----:B------:R-:W-:Y:S01]  /*284e0*/  FMUL R9, R8, UR4 ;  /* 0x0000000408097c20 */ /* 0x000fe20008400000 */
[----:B------:R-:W-:Y:S01]  /*284f0*/  IMAD.WIDE.U32 R4, R3, R16, R4 ;  /* 0x0000001003047225 */ /* 0x000fe200078e0004 */
[----:B------:R-:W-:-:S03]  /*28500*/  ULDC UR4, c[0x0][0x154] ;  /* 0x0000550000047ab9 */ /* 0x000fc60000000800 */
[----:B------:R-:W-:Y:S01]  /*28510*/  IMAD R0, R7, R16, RZ ;  /* 0x0000001007007224 */ /* 0x000fe200078e02ff */
[----:B------:R-:W2:Y:S01]  /*28520*/  LDC R13, c[0x0][0x144] ;  /* 0x00005100ff0d7b82 */ /* 0x000ea20000000800 */
[----:B------:R-:W3:Y:S02]  /*28530*/  F2I.U32.TRUNC.NTZ R9, R9 ;  /* 0x0000000900097305 */ /* 0x000ee4000020f000 */
[----:B------:R-:W-:-:S04]  /*28540*/  IMAD R3, R3, R17, R0 ;  /* 0x0000001103037224 */ /* 0x000fc800078e0200 */
[----:B------:R-:W-:Y:S01]  /*28550*/  IMAD.IADD R3, R5, 0x1, R3 ;  /* 0x0000000105037824 */ /* 0x000fe200078e0203 */
[----:B------:R-:W4:Y:S04]  /*28560*/  LDC R12, c[0x0][0x608] ;  /* 0x00018200ff0c7b82 */ /* 0x000f280000000800 */
[-C--:B0-----:R-:W-:Y:S02]  /*28570*/  SHF.R.U64 R8, R4, R6.reuse, R3 ;  /* 0x0000000604087219 */ /* 0x081fe40000001203 */
[----:B------:R-:W-:Y:S02]  /*28580*/  I2FP.F32.U32 R4, R11 ;  /* 0x0000000b00047245 */ /* 0x000fe40000201000 */
[----:B------:R-:W0:Y:S01]  /*28590*/  LDC R7, c[0x0][0x658] ;  /* 0x00019600ff077b82 */ /* 0x000e220000000800 */
[----:B-1----:R-:W-:Y:S01]  /*285a0*/  ISETP.NE.U32.AND P0, PT, R20, RZ, PT ;  /* 0x000000ff1400720c */ /* 0x002fe20003f05070 */
[----:B---3--:R-:W-:Y:S01]  /*285b0*/  IMAD.MOV R0, RZ, RZ, -R9 ;  /* 0x000000ffff007224 */ /* 0x008fe200078e0a09 */
[----:B------:R-:W-:Y:S01]  /*285c0*/  SHF.R.U32.HI R3, RZ, R6, R3 ;  /* 0x00000006ff037219 */ /* 0x000fe20000011603 */
[----:B------:R-:W-:Y:S01]  /*285d0*/  FMUL R4, R4, UR4 ;  /* 0x0000000404047c20 */ /* 0x000fe20008400000 */
[----:B------:R-:W-:Y:S01]  /*285e0*/  ISETP.NE.AND.EX P0, PT, R21, RZ, PT, P0 ;  /* 0x000000ff1500720c */ /* 0x000fe20003f05300 */
[----:B------:R-:W-:-:S02]  /*285f0*/  IMAD.MOV.U32 R6, RZ, RZ, -0x1 ;  /* 0xffffffffff067424 */ /* 0x000fc400078e00ff */
[----:B------:R-:W1:Y:S01]  /*28600*/  LDC R14, c[0x0][0x148] ;  /* 0x00005200ff0e7b82 */ /* 0x000e620000000800 */
[----:B--2---:R-:W-:Y:S02]  /*28610*/  IMAD R18, R13, R0, R2 ;  /* 0x000000000d127224 */ /* 0x004fe400078e0202 */
[----:B------:R-:W-:-:S05]  /*28620*/  IMAD.MOV.U32 R2, RZ, RZ, 0x1 ;  /* 0x00000001ff027424 */ /* 0x000fca00078e00ff */
[----:B------:R-:W2:Y:S01]  /*28630*/  LDC R16, c[0x0][0x600] ;  /* 0x00018000ff107b82 */ /* 0x000ea20000000800 */
[-CC-:B----4-:R-:W-:Y:S02]  /*28640*/  SHF.R.U64 R13, R8, R12.reuse, R3.reuse ;  /* 0x0000000c080d7219 */ /* 0x190fe40000001203 */
[----:B------:R-:W-:Y:S02]  /*28650*/  SHF.R.U32.HI R0, RZ, R12, R3 ;  /* 0x0000000cff007219 */ /* 0x000fe40000011603 */
[----:B------:R3:W4:Y:S03]  /*28660*/  F2I.U32.TRUNC.NTZ R12, R4 ;  /* 0x00000004000c7305 */ /* 0x000726000020f000 */
[----:B------:R-:W1:Y:S01]  /*28670*/  LDC R17, c[0x0][0x648] ;  /* 0x00019200ff117b82 */ /* 0x000e620000000800 */
[-C--:B0-----:R-:W-:Y:S02]  /*28680*/  SHF.R.U64 R15, R13, R7.reuse, R0 ;  /* 0x000000070d0f7219 */ /* 0x081fe40000001200 */
[----:B------:R-:W-:-:S02]  /*28690*/  SHF.L.U32 R6, R6, R7, RZ ;  /* 0x0000000706067219 */ /* 0x000fc400000006ff */
[-C--:B------:R-:W-:Y:S01]  /*286a0*/  SHF.L.U32 R22, R2, R7.reuse, RZ ;  /* 0x0000000702167219 */ /* 0x080fe200000006ff */
[----:B------:R-:W-:Y:S01]  /*286b0*/  IMAD.MOV.U32 R2, RZ, RZ, R15 ;  /* 0x000000ffff027224 */ /* 0x000fe200078e000f */
[----:B------:R-:W-:Y:S01]  /*286c0*/  SHF.R.U32.HI R3, RZ, R7, R0 ;  /* 0x00000007ff037219 */ /* 0x000fe20000011600 */
[----:B------:R-:W0:Y:S01]  /*286d0*/  LDC R19, c[0x0][0x638] ;  /* 0x00018e00ff137b82 */ /* 0x000e220000000800 */
[----:B------:R-:W-:-:S07]  /*286e0*/  LOP3.LUT R24, RZ, R6, RZ, 0x33, !PT ;  /* 0x00000006ff187212 */ /* 0x000fce00078e33ff */
        /* <DEDUP_REMOVED lines=12> */
.L_x_552:
[----:B-1----:R-:W-:Y:S01]  /*287b0*/  SHF.R.U64 R3, R2, R17, R3 ;  /* 0x0000001102037219 */ /* 0x002fe20000001203 */
[----:B--2---:R-:W-:Y:S01]  /*287c0*/  VIADD R7, R16, 0xffffffff ;  /* 0xffffffff10077836 */ /* 0x004fe20000000000 */
[----:B------:R-:W-:Y:S01]  /*287d0*/  LOP3.LUT R0, R13, R24, RZ, 0xc0, !PT ;  /* 0x000000180d007212 */ /* 0x000fe200078ec0ff */
[----:B------:R-:W-:Y:S02]  /*287e0*/  IMAD.MOV R12, RZ, RZ, -R12 ;  /* 0x000000ffff0c7224 */ /* 0x000fe400078e0a0c */
[----:B------:R-:W-:Y:S02]  /*287f0*/  IMAD.MOV R2, RZ, RZ, -R3 ;  /* 0x000000ffff027224 */ /* 0x000fe400078e0a03 */
[----:B------:R-:W-:Y:S01]  /*28800*/  IMAD R5, R22, R3, R0 ;  /* 0x0000000316057224 */ /* 0x000fe200078e0200 */
[----:B------:R-:W-:Y:S01]  /*28810*/  LOP3.LUT R3, R8, R7, RZ, 0xc0, !PT ;  /* 0x0000000708037212 */ /* 0x000fe200078ec0ff */
[----:B------:R-:W-:Y:S02]  /*28820*/  @P4 IMAD R18, R14, R12, R11 ;  /* 0x0000000c0e124224 */ /* 0x000fe400078e020b */
[----:B0-----:R-:W-:-:S02]  /*28830*/  IMAD R0, R2, R19, R15 ;  /* 0x0000001302007224 */ /* 0x001fc400078e020f */
[----:B------:R-:W-:Y:S02]  /*28840*/  IMAD.MOV.U32 R4, RZ, RZ, 0x1 ;  /* 0x00000001ff047424 */ /* 0x000fe400078e00ff */
[----:B------:R-:W-:Y:S02]  /*28850*/  IMAD R5, R5, R23, R18 ;  /* 0x0000001705057224 */ /* 0x000fe400078e0212 */
[----:B------:R-:W-:Y:S01]  /*28860*/  IMAD R2, R0, R16, R3 ;  /* 0x0000001000027224 */ /* 0x000fe200078e0203 */
[----:B------:R-:W-:-:S04]  /*28870*/  PRMT R0, R4, 0x7610, R0 ;  /* 0x0000761004007816 */ /* 0x000fc80000000000 */
[----:B------:R-:W-:Y:S02]  /*28880*/  SEL R4, R2, R5, !P4 ;  /* 0x0000000502047207 */ /* 0x000fe40006000000 */
[----:B------:R-:W-:-:S07]  /*28890*/  SEL R5, R5, R2, !P4 ;  /* 0x0000000205057207 */ /* 0x000fce0006000000 */
.L_x_550:
[----:B------:R-:W-:-:S08]  /*288a0*/  NOP ;  /* 0x0000000000007918 */ /* 0x000fd00000000000 */
[----:B------:R-:W0:-:S00]  /*288b0*/  USETMAXREG.DEALLOC.CTAPOOL 0x18 ;  /* 0x00000018000079c8 */ /* 0x000e0000080e0500 */
[----:B------:R-:W-:-:S13]  /*288c0*/  ISETP.NE.AND P0, PT, RZ, UR8, PT ;  /* 0x00000008ff007c0c */ /* 0x000fda000bf05270 */
[----:B------:R-:W-:Y:S05]  /*288d0*/  @P0 EXIT ;  /* 0x000000000000094d */ /* 0x000fea0003800000 */
[----:B0-----:R-:W-:Y:S01]  /*288e0*/  LOP3.LUT P0, RZ, R0, 0xff, RZ, 0xc0, !PT ;  /* 0x000000ff00ff7812 */ /* 0x001fe2000780c0ff */
[----:B------:R-:W-:Y:S02]  /*288f0*/  IMAD.MOV.U32 R6, RZ, RZ, 0x1 ;  /* 0x00000001ff067424 */ /* 0x000fe400078e00ff */
[----:B------:R-:W-:-:S10]  /*28900*/  IMAD.MOV.U32 R7, RZ, RZ, RZ ;  /* 0x000000ffff077224 */ /* 0x000fd400078e00ff */
[----:B------:R-:W-:Y:S05]  /*28910*/  @!P0 BRA `(.L_x_553) ;  /* 0x0000000c00408947 */ /* 0x000fea0003800000 */
[----:B------:R-:W0:Y:S01]  /*28920*/  LDC R0, c[0x0][0x28c] ;  /* 0x0000a300ff007b82 */ /* 0x000e220000000800 */
[----:B------:R-:W1:Y:S01]  /*28930*/  S2R R2, SR_TID.X ;  /* 0x0000000000027919 */ /* 0x000e620000002100 */
[----:B------:R-:W-:Y:S01]  /*28940*/  ULDC UR5, c[0x0][0x658] ;  /* 0x0001960000057ab9 */ /* 0x000fe20000000800 */
[----:B------:R-:W-:Y:S01]  /*28950*/  UMOV UR7, 0xffffffff ;  /* 0xffffffff00077882 */ /* 0x000fe20000000000 */
[----:B------:R-:W-:Y:S01]  /*28960*/  ULDC UR6, c[0x0][0xc] ;  /* 0x0000030000067ab9 */ /* 0x000fe20000000800 */
[----:B------:R-:W-:Y:S01]  /*28970*/  USHF.L.U32 UR8, UR7, UR5, URZ ;  /* 0x0000000507087299 */ /* 0x000fe2000800063f */
[----:B------:R-:W-:Y:S01]  /*28980*/  BSSY B0, `(.L_x_553) ;  /* 0x00000c9000007945 */ /* 0x000fe20003800000 */
[----:B------:R-:W-:Y:S01]  /*28990*/  UMOV UR9, 0x1 ;  /* 0x0000000100097882 */ /* 0x000fe20000000000 */
[----:B------:R-:W-:Y:S01]  /*289a0*/  ULDC UR7, c[0x0][0x10] ;  /* 0x0000040000077ab9 */ /* 0x000fe20000000800 */
[----:B------:R-:W-:Y:S01]  /*289b0*/  USHF.L.U32 UR18, UR9, UR5, URZ ;  /* 0x0000000509127299 */ /* 0x000fe2000800063f */
[----:B------:R-:W-:Y:S01]  /*289c0*/  IMAD.MOV.U32 R9, RZ, RZ, 0x1 ;  /* 0x00000001ff097424 */ /* 0x000fe200078e00ff */
[----:B------:R-:W-:Y:S01]  /*289d0*/  UIMAD.WIDE.U32 UR6, UR6, UR7, URZ ;  /* 0x00000007060672a5 */ /* 0x000fe2000f8e003f */
[----:B------:R-:W-:Y:S01]  /*289e0*/  IMAD.MOV.U32 R6, RZ, RZ, 0x1 ;  /* 0x00000001ff067424 */ /* 0x000fe200078e00ff */
[----:B------:R-:W-:Y:S01]  /*289f0*/  ULDC UR5, c[0x0][0x14] ;  /* 0x0000050000057ab9 */ /* 0x000fe20000000800 */
[----:B------:R-:W-:Y:S01]  /*28a00*/  IMAD.MOV.U32 R7, RZ, RZ, RZ ;  /* 0x000000ffff077224 */ /* 0x000fe200078e00ff */
[----:B------:R-:W-:-:S02]  /*28a10*/  UIMAD.WIDE.U32 UR20, UR6, UR5, URZ ;  /* 0x00000005061472a5 */ /* 0x000fc4000f8e003f */
[----:B------:R-:W-:Y:S01]  /*28a20*/  UIMAD UR16, UR7, UR5, URZ ;  /* 0x00000005071072a4 */ /* 0x000fe2000f8e023f */
[----:B------:R-:W-:Y:S01]  /*28a30*/  ULDC UR4, c[0x0][0x600] ;  /* 0x0001800000047ab9 */ /* 0x000fe20000000800 */
[----:B------:R-:W-:Y:S02]  /*28a40*/  ULOP3.LUT UR24, UR13, 0x2, URZ, 0xfc, !UPT ;  /* 0x000000020d187892 */ /* 0x000fe4000f8efc3f */
[----:B------:R-:W-:Y:S01]  /*28a50*/  UIADD3 UR4, UR4, -0x1, URZ ;  /* 0xffffffff04047890 */ /* 0x000fe2000fffe03f */
[----:B0-----:R-:W-:Y:S01]  /*28a60*/  VIADD R0, R0, 0x7f ;  /* 0x0000007f00007836 */ /* 0x001fe20000000000 */
[----:B------:R-:W-:Y:S02]  /*28a70*/  ULOP3.LUT UR17, URZ, UR8, URZ, 0x33, !UPT ;  /* 0x000000083f117292 */ /* 0x000fe4000f8e333f */
[----:B------:R-:W-:Y:S02]  /*28a80*/  UIADD3 UR16, UR21, UR16, URZ ;  /* 0x0000001015107290 */ /* 0x000fe4000fffe03f */
[----:B------:R-:W-:Y:S01]  /*28a90*/  SHF.R.S32.HI R3, RZ, 0x1f, R0 ;  /* 0x0000001fff037819 */ /* 0x000fe20000011400 */
[----:B------:R-:W-:-:S03]  /*28aa0*/  ULDC.64 UR22, c[0x0][0x198] ;  /* 0x0000660000167ab9 */ /* 0x000fc60000000a00 */
[----:B------:R-:W-:Y:S02]  /*28ab0*/  LEA.HI R0, R3, R0, RZ, 0x7 ;  /* 0x0000000003007211 */ /* 0x000fe400078f38ff */
[C---:B-1----:R-:W-:Y:S02]  /*28ac0*/  LOP3.LUT P2, RZ, R2.reuse, 0x7f, RZ, 0xc0, !PT ;  /* 0x0000007f02ff7812 */ /* 0x042fe4000784c0ff */
[----:B------:R-:W-:Y:S02]  /*28ad0*/  SHF.R.S32.HI R0, RZ, 0x7, R0 ;  /* 0x00000007ff007819 */ /* 0x000fe40000011400 */
[----:B------:R-:W-:-:S03]  /*28ae0*/  LOP3.LUT P0, RZ, R2, 0x1f, RZ, 0xc0, !PT ;  /* 0x0000001f02ff7812 */ /* 0x000fc6000780c0ff */
[----:B------:R-:W-:Y:S01]  /*28af0*/  VIADD R14, R0, 0x1 ;  /* 0x00000001000e7836 */ /* 0x000fe20000000000 */
[----:B------:R-:W-:-:S13]  /*28b00*/  PLOP3.LUT P0, PT, P0, P2, PT, 0x8a, 0x0 ;  /* 0x000000000000781c */ /* 0x000fda0000705172 */
.L_x_565:
[----:B------:R-:W-:-:S03]  /*28b10*/  UMOV UR5, 0xffffffff ;  /* 0xffffffff00057882 */ /* 0x000fc60000000000 */
[----:B------:R-:W-:Y:S05]  /*28b20*/  BRA.DIV UR5, `(.L_x_554) ;  /* 0x0000001205007947 */ /* 0x000fea000b800000 */
[----:B------:R-:W-:-:S13]  /*28b30*/  ELECT P1, URZ, PT ;  /* 0x00000000003f782f */ /* 0x000fda0003820000 */
.L_x_578:
[----:B------:R-:W0:Y:S01]  /*28b40*/  LDC R2, c[0x0][0x28c] ;  /* 0x0000a300ff027b82 */ /* 0x000e220000000800 */
[----:B------:R-:W-:Y:S01]  /*28b50*/  BSSY B1, `(.L_x_555) ;  /* 0x0000035000017945 */ /* 0x000fe20003800000 */
[----:B0-----:R-:W-:-:S13]  /*28b60*/  ISETP.LT.OR P1, PT, R2, 0x1, !P1 ;  /* 0x000000010200780c */ /* 0x001fda0004f21670 */
[----:B------:R-:W-:Y:S05]  /*28b70*/  @P1 BRA `(.L_x_556) ;  /* 0x0000000000c81947 */ /* 0x000fea0003800000 */
[----:B------:R-:W-:Y:S02]  /*28b80*/  IMAD.SHL.U32 R4, R4, 0x100, RZ ;  /* 0x0000010004047824 */ /* 0x000fe400078e00ff */
[----:B------:R-:W-:Y:S02]  /*28b90*/  IMAD.SHL.U32 R5, R5, 0x100, RZ ;  /* 0x0000010005057824 */ /* 0x000fe400078e00ff */
[----:B------:R-:W-:Y:S02]  /*28ba0*/  IMAD.MOV.U32 R13, RZ, RZ, RZ ;  /* 0x000000ffff0d7224 */ /* 0x000fe400078e00ff */
[----:B------:R-:W-:Y:S02]  /*28bb0*/  IMAD.MOV.U32 R3, RZ, RZ, R14 ;  /* 0x000000ffff037224 */ /* 0x000fe400078e000e */
[----:B------:R-:W-:Y:S02]  /*28bc0*/  IMAD.MOV.U32 R2, RZ, RZ, R6 ;  /* 0x000000ffff027224 */ /* 0x000fe400078e0006 */
[----:B------:R-:W-:-:S07]  /*28bd0*/  IMAD.MOV.U32 R8, RZ, RZ, R7 ;  /* 0x000000ffff087224 */ /* 0x000fce00078e0007 */
.L_x_560:
[----:B------:R-:W0:Y:S01]  /*28be0*/  S2R R12, SR_CgaCtaId ;  /* 0x00000000000c7919 */ /* 0x000e220000008800 */
[----:B------:R-:W-:-:S04]  /*28bf0*/  MOV R11, 0x400 ;  /* 0x00000400000b7802 */ /* 0x000fc80000000f00 */
[----:B0-----:R-:W-:Y:S02]  /*28c00*/  LEA R15, R12, R11, 0x18 ;  /* 0x0000000b0c0f7211 */ /* 0x001fe400078ec0ff */
[----:B------:R-:W-:Y:S01]  /*28c10*/  SHF.L.U32 R11, R2, 0x1f, RZ ;  /* 0x0000001f020b7819 */ /* 0x000fe200000006ff */
[----:B------:R-:W0:Y:S02]  /*28c20*/  @!P2 LDC R12, c[0x0][0x500] ;  /* 0x00014000ff0cab82 */ /* 0x000e240000000800 */
[----:B------:R-:W-:-:S04]  /*28c30*/  IMAD R16, R8, 0x8, R15 ;  /* 0x0000000808107824 */ /* 0x000fc800078e020f */
[----:B------:R-:W1:Y:S02]  /*28c40*/  SYNCS.PHASECHK.TRANS64.TRYWAIT P1, [R16+URZ+0x30], R11 ;  /* 0x0000300b100075a7 */ /* 0x000e64000802017f */
[----:B-1----:R-:W-:Y:S05]  /*28c50*/  @!P1 BRA `(.L_x_557) ;  /* 0x0000000c00d49947 */ /* 0x002fea0003800000 */
.L_x_579:
[----:B------:R-:W-:Y:S01]  /*28c60*/  UPRMT UR5, UR24, 0x9910, URZ ;  /* 0x0000991018057896 */ /* 0x000fe2000800003f */
[----:B0-----:R0:W-:Y:S03]  /*28c70*/  @!P2 SYNCS.ARRIVE.TRANS64 RZ, [R16+URZ], R12 ;  /* 0x0000000c10ffa9a7 */ /* 0x0011e6000800003f */
[----:B------:R-:W-:-:S06]  /*28c80*/  UISETP.NE.AND UP0, UPT, UR5, 0x2, UPT ;  /* 0x000000020500788c */ /* 0x000fcc000bf05270 */
[----:B------:R-:W-:-:S13]  /*28c90*/  PLOP3.LUT P1, PT, PT, PT, UP0, 0x80, 0x0 ;  /* 0x000000000000781c */ /* 0x000fda0003f2f008 */
[----:B0-----:R-:W-:Y:S05]  /*28ca0*/  @P1 BRA `(.L_x_558) ;  /* 0x0000000000041947 */ /* 0x001fea0003800000 */
[----:B------:R-:W-:Y:S01]  /*28cb0*/  BPT.TRAP 0x1 ;  /* 0x000000040000795c */ /* 0x000fe20000300000 */
.L_x_558:
[----:B------:R-:W-:Y:S05]  /*28cc0*/  @P0 BRA `(.L_x_559) ;  /* 0x0000000000040947 */ /* 0x000fea0003800000 */
[----:B------:R-:W-:Y:S01]  /*28cd0*/  BPT.TRAP 0x1 ;  /* 0x000000040000795c */ /* 0x000fe20000300000 */
.L_x_559:
[----:B------:R-:W-:Y:S01]  /*28ce0*/  IMAD R15, R8, 0x8000, R15 ;  /* 0x00008000080f7824 */ /* 0x000fe200078e020f */
[----:B------:R-:W-:Y:S01]  /*28cf0*/  R2UR UR9, R16 ;  /* 0x00000000100972ca */ /* 0x000fe200000e0000 */
[----:B------:R-:W-:Y:S01]  /*28d00*/  VIADD R3, R3, 0xffffffff ;  /* 0xffffffff03037836 */ /* 0x000fe20000000000 */
[----:B------:R-:W-:Y:S01]  /*28d10*/  UIADD3 UR6, UP0, UR22, 0xf0, URZ ;  /* 0x000000f016067890 */ /* 0x000fe2000ff1e03f */
[----:B------:R-:W-:Y:S01]  /*28d20*/  R2UR UR11, R5 ;  /* 0x00000000050b72ca */ /* 0x000fe200000e0000 */
[----:B------:R-:W-:Y:S01]  /*28d30*/  UIADD3 UR26, UP1, UR22, 0x1f0, URZ ;  /* 0x000001f0161a7890 */ /* 0x000fe2000ff3e03f */
[----:B------:R-:W-:Y:S01]  /*28d40*/  R2UR UR5, R15 ;  /* 0x000000000f0572ca */ /* 0x000fe200000e0000 */
[----:B------:R-:W-:Y:S01]  /*28d50*/  UIADD3.X UR7, URZ, UR23, URZ, UP0, !UPT ;  /* 0x000000173f077290 */ /* 0x000fe200087fe43f */
[----:B------:R-:W-:Y:S01]  /*28d60*/  R2UR UR10, R13 ;  /* 0x000000000d0a72ca */ /* 0x000fe200000e0000 */
[----:B------:R-:W-:Y:S01]  /*28d70*/  VIADD R8, R8, 0x1 ;  /* 0x0000000108087836 */ /* 0x000fe20000000000 */
[----:B------:R-:W-:Y:S01]  /*28d80*/  R2UR UR12, R10 ;  /* 0x000000000a0c72ca */ /* 0x000fe200000e0000 */
[----:B------:R-:W-:Y:S01]  /*28d90*/  UIADD3.X UR27, URZ, UR23, URZ, UP1, !UPT ;  /* 0x000000173f1b7290 */ /* 0x000fe20008ffe43f */
[----:B------:R-:W-:Y:S01]  /*28da0*/  R2UR UR19, R4 ;  /* 0x00000000041372ca */ /* 0x000fe200000e0000 */
[----:B------:R-:W-:Y:S01]  /*28db0*/  UMOV UR14, 0x0 ;  /* 0x00000000000e7882 */ /* 0x000fe20000000000 */
[----:B------:R-:W-:Y:S01]  /*28dc0*/  ISETP.GT.AND P3, PT, R3, 0x1, PT ;  /* 0x000000010300780c */ /* 0x000fe20003f64270 */
[----:B------:R-:W-:Y:S01]  /*28dd0*/  UMOV UR15, 0x10000000 ;  /* 0x10000000000f7882 */ /* 0x000fe20000000000 */
[----:B------:R-:W-:Y:S01]  /*28de0*/  ISETP.NE.AND P1, PT, R8, 0x6, PT ;  /* 0x000000060800780c */ /* 0x000fe20003f25270 */
[----:B------:R-:W-:-:S02]  /*28df0*/  VIADD R13, R13, 0x80 ;  /* 0x000000800d0d7836 */ /* 0x000fc40000000000 */
[----:B------:R-:W-:Y:S01]  /*28e00*/  UIADD3 UR8, UR5, 0x180, URZ ;  /* 0x0000018005087890 */ /* 0x000fe2000fffe03f */
[----:B-1----:R-:W-:Y:S01]  /*28e10*/  SEL R11, RZ, 0x1, P1 ;  /* 0x00000001ff0b7807 */ /* 0x002fe20000800000 */
[----:B------:R-:W-:Y:S01]  /*28e20*/  UIADD3 UR5, UR5, 0x30180, URZ ;  /* 0x0003018005057890 */ /* 0x000fe2000fffe03f */
[----:B------:R-:W-:Y:S02]  /*28e30*/  SEL R8, R8, RZ, P1 ;  /* 0x000000ff08087207 */ /* 0x000fe40000800000 */
[----:B------:R-:W-:-:S04]  /*28e40*/  LOP3.LUT R2, R2, R11, RZ, 0x3c, !PT ;  /* 0x0000000b02027212 */ /* 0x000fc800078e3cff */
[----:B------:R0:W-:Y:S02]  /*28e50*/  UTMALDG.3D [UR8], [UR6], desc[UR14] ;  /* 0x00000e08060075b4 */ /* 0x0001e40008011000 */
[----:B0-----:R-:W-:Y:S01]  /*28e60*/  UMOV UR8, UR5 ;  /* 0x0000000500087c82 */ /* 0x001fe20008000000 */
[----:B------:R-:W-:Y:S02]  /*28e70*/  UMOV UR11, UR19 ;  /* 0x00000013000b7c82 */ /* 0x000fe40008000000 */
[----:B------:R0:W-:Y:S02]  /*28e80*/  UTMALDG.3D [UR8], [UR26], desc[UR14] ;  /* 0x00000e081a0075b4 */ /* 0x0001e40008011000 */
[----:B0-----:R-:W-:Y:S05]  /*28e90*/  @P3 BRA `(.L_x_560) ;  /* 0xfffffffc00503947 */ /* 0x001fea000383ffff */
.L_x_556:
[----:B------:R-:W-:Y:S05]  /*28ea0*/  BSYNC B1 ;  /* 0x0000000000017941 */ /* 0x000fea0003800000 */
.L_x_555:
[----:B------:R-:W2:Y:S01]  /*28eb0*/  LDL.LU R16, [R1+0x450] ;  /* 0x0004500001107983 */ /* 0x000ea20000300800 */
[----:B------:R-:W-:Y:S01]  /*28ec0*/  LOP3.LUT P1, RZ, R9, 0xff, RZ, 0xc0, !PT ;  /* 0x000000ff09ff7812 */ /* 0x000fe2000782c0ff */
[C---:B------:R-:W-:Y:S01]  /*28ed0*/  IMAD.IADD R4, R0.reuse, 0x1, R7 ;  /* 0x0000000100047824 */ /* 0x040fe200078e0207 */
[----:B------:R-:W-:Y:S01]  /*28ee0*/  ULDC.64 UR6, c[0x0][0x650] ;  /* 0x0001940000067ab9 */ /* 0x000fe20000000a00 */
[----:B------:R-:W3:Y:S01]  /*28ef0*/  LDL.LU R15, [R1+0x454] ;  /* 0x00045400010f7983 */ /* 0x000ee20000300800 */
[----:B------:R-:W-:Y:S01]  /*28f00*/  ISETP.GE.U32.AND P3, PT, R0, 0x6, PT ;  /* 0x000000060000780c */ /* 0x000fe20003f66070 */
[----:B------:R-:W-:Y:S01]  /*28f10*/  BSSY B1, `(.L_x_561) ;  /* 0x000006d000017945 */ /* 0x000fe20003800000 */
[----:B------:R-:W-:Y:S01]  /*28f20*/  IMAD.MOV.U32 R10, RZ, RZ, -0x1 ;  /* 0xffffffffff0a7424 */ /* 0x000fe200078e00ff */
[----:B------:R-:W-:-:S06]  /*28f30*/  PRMT R9, RZ, 0x7610, R9 ;  /* 0x00007610ff097816 */ /* 0x000fcc0000000009 */
[----:B------:R-:W0:Y:S01]  /*28f40*/  @P1 S2R R3, SR_CgaCtaId ;  /* 0x0000000000031919 */ /* 0x000e220000008800 */
[----:B------:R-:W-:-:S04]  /*28f50*/  @P1 MOV R2, 0x400 ;  /* 0x0000040000021802 */ /* 0x000fc80000000f00 */
[----:B0-----:R-:W-:-:S04]  /*28f60*/  @P1 LEA R2, R3, R2, 0x18 ;  /* 0x0000000203021211 */ /* 0x001fc800078ec0ff */
[----:B------:R0:W-:Y:S01]  /*28f70*/  @P1 SYNCS.ARRIVE.TRANS64.A1T0 RZ, [R2+URZ+0x78], RZ ;  /* 0x000078ff02ff19a7 */ /* 0x0001e2000810003f */
[----:B------:R-:W-:-:S04]  /*28f80*/  ISETP.GT.U32.AND P1, PT, R4, 0x5, PT ;  /* 0x000000050400780c */ /* 0x000fc80003f24070 */
[----:B------:R-:W-:Y:S01]  /*28f90*/  ISETP.LT.U32.AND P1, PT, R0, 0x6, P1 ;  /* 0x000000060000780c */ /* 0x000fe20000f21070 */
[----:B0-----:R-:W-:-:S05]  /*28fa0*/  IMAD.WIDE.U32 R2, R4, -0x55555555, RZ ;  /* 0xaaaaaaab04027825 */ /* 0x001fca00078e00ff */
[----:B------:R-:W-:Y:S02]  /*28fb0*/  SHF.R.U32.HI R5, RZ, 0x2, R3 ;  /* 0x00000002ff057819 */ /* 0x000fe40000011603 */
[----:B------:R-:W-:Y:S02]  /*28fc0*/  SEL R3, RZ, 0x1, !P1 ;  /* 0x00000001ff037807 */ /* 0x000fe40004800000 */
[----:B------:R-:W-:Y:S01]  /*28fd0*/  PRMT R2, RZ, 0x7610, R2 ;  /* 0x00007610ff027816 */ /* 0x000fe20000000002 */
[----:B------:R-:W-:Y:S01]  /*28fe0*/  IMAD R7, R5, -0x6, R4 ;  /* 0xfffffffa05077824 */ /* 0x000fe200078e0204 */
[----:B------:R-:W-:Y:S01]  /*28ff0*/  LOP3.LUT R6, R6, R3, RZ, 0x3c, !PT ;  /* 0x0000000306067212 */ /* 0x000fe200078e3cff */
[----:B------:R-:W-:-:S03]  /*29000*/  IMAD.MOV.U32 R4, RZ, RZ, -0x1 ;  /* 0xffffffffff047424 */ /* 0x000fc600078e00ff */
[----:B------:R-:W-:Y:S01]  /*29010*/  @P3 LOP3.LUT R6, R6, 0x1, R5, 0x78, !PT ;  /* 0x0000000106063812 */ /* 0x000fe200078e7805 */
[----:B------:R-:W-:Y:S01]  /*29020*/  IMAD.MOV.U32 R5, RZ, RZ, -0x1 ;  /* 0xffffffffff057424 */ /* 0x000fe200078e00ff */
[----:B---3--:R-:W-:-:S04]  /*29030*/  IADD3 R15, P1, R15, UR20, RZ ;  /* 0x000000140f0f7c10 */ /* 0x008fc8000ff3e0ff */
[----:B--2---:R-:W-:Y:S01]  /*29040*/  IADD3.X R16, R16, UR16, RZ, P1, !PT ;  /* 0x0000001010107c10 */ /* 0x004fe20008ffe4ff */
[----:B------:R0:W-:Y:S01]  /*29050*/  STL [R1+0x454], R15 ;  /* 0x0004540f01007387 */ /* 0x0001e20000100800 */
[----:B------:R-:W-:-:S03]  /*29060*/  ISETP.GE.U32.AND P1, PT, R15, UR6, PT ;  /* 0x000000060f007c0c */ /* 0x000fc6000bf26070 */
[----:B------:R0:W-:Y:S01]  /*29070*/  STL [R1+0x450], R16 ;  /* 0x0004501001007387 */ /* 0x0001e20000100800 */
[----:B------:R-:W-:-:S13]  /*29080*/  ISETP.GE.U32.AND.EX P1, PT, R16, UR7, PT, P1 ;  /* 0x0000000710007c0c */ /* 0x000fda000bf26110 */
[----:B0-----:R-:W-:Y:S05]  /*29090*/  @P1 BRA `(.L_x_562) ;  /* 0x0000000400501947 */ /* 0x001fea0003800000 */
[----:B------:R-:W0:Y:S01]  /*290a0*/  S2R R8, SR_CTAID.X ;  /* 0x0000000000087919 */ /* 0x000e220000002500 */
[----:B------:R-:W-:Y:S01]  /*290b0*/  ULDC UR5, c[0x0][0x150] ;  /* 0x0000540000057ab9 */ /* 0x000fe20000000800 */
[----:B------:R-:W1:Y:S01]  /*290c0*/  LDC R3, c[0x0][0x144] ;  /* 0x00005100ff037b82 */ /* 0x000e620000000800 */
[----:B------:R-:W-:Y:S01]  /*290d0*/  ULDC.64 UR6, c[0x0][0x628] ;  /* 0x00018a0000067ab9 */ /* 0x000fe20000000a00 */
[----:B------:R-:W2:Y:S01]  /*290e0*/  S2R R5, SR_CTAID.Y ;  /* 0x0000000000057919 */ /* 0x000ea20000002600 */
[----:B------:R-:W-:Y:S01]  /*290f0*/  ISETP.NE.U32.AND P1, PT, RZ, UR6, PT ;  /* 0x00000006ff007c0c */ /* 0x000fe2000bf25070 */
[----:B------:R-:W-:-:S03]  /*29100*/  ULDC UR8, c[0x0][0x630] ;  /* 0x00018c0000087ab9 */ /* 0x000fc60000000800 */
[----:B------:R-:W-:Y:S01]  /*29110*/  ISETP.NE.AND.EX P1, PT, RZ, UR7, PT, P1 ;  /* 0x00000007ff007c0c */ /* 0x000fe2000bf25310 */
[----:B------:R-:W3:Y:S01]  /*29120*/  LDC R12, c[0x0][0x148] ;  /* 0x00005200ff0c7b82 */ /* 0x000ee20000000800 */
[----:B0-----:R-:W-:Y:S02]  /*29130*/  I2FP.F32.U32 R2, R8 ;  /* 0x0000000800027245 */ /* 0x001fe40000201000 */
[----:B--2---:R-:W-:-:S03]  /*29140*/  I2FP.F32.U32 R4, R5 ;  /* 0x0000000500047245 */ /* 0x004fc60000201000 */
[----:B------:R-:W-:Y:S01]  /*29150*/  FMUL R2, R2, UR5 ;  /* 0x0000000502027c20 */ /* 0x000fe20008400000 */
[----:B------:R-:W-:Y:S02]  /*29160*/  ULDC UR5, c[0x0][0x154] ;  /* 0x0000550000057ab9 */ /* 0x000fe40000000800 */
[----:B------:R-:W-:-:S03]  /*29170*/  FMUL R10, R4, UR5 ;  /* 0x00000005040a7c20 */ /* 0x000fc60008400000 */
[----:B------:R-:W0:Y:S08]  /*29180*/  F2I.U32.TRUNC.NTZ R2, R2 ;  /* 0x0000000200027305 */ /* 0x000e30000020f000 */
[----:B------:R-:W2:Y:S01]  /*29190*/  F2I.U32.TRUNC.NTZ R10, R10 ;  /* 0x0000000a000a7305 */ /* 0x000ea2000020f000 */
[----:B0-----:R-:W-:Y:S02]  /*291a0*/  IMAD.MOV R4, RZ, RZ, -R2 ;  /* 0x000000ffff047224 */ /* 0x001fe400078e0a02 */
[----:B------:R-:W-:-:S02]  /*291b0*/  IMAD.MOV.U32 R2, RZ, RZ, R15 ;  /* 0x000000ffff027224 */ /* 0x000fc400078e000f */
[----:B-1----:R-:W-:Y:S02]  /*291c0*/  IMAD R8, R3, R4, R8 ;  /* 0x0000000403087224 */ /* 0x002fe400078e0208 */
[----:B--2---:R-:W-:-:S04]  /*291d0*/  IMAD.MOV R3, RZ, RZ, -R10 ;  /* 0x000000ffff037224 */ /* 0x004fc800078e0a0a */
[----:B---3--:R-:W-:Y:S02]  /*291e0*/  @P4 IMAD R8, R12, R3, R5 ;  /* 0x000000030c084224 */ /* 0x008fe400078e0205 */
[----:B------:R-:W-:Y:S01]  /*291f0*/  IMAD.MOV.U32 R3, RZ, RZ, R16 ;  /* 0x000000ffff037224 */ /* 0x000fe200078e0010 */
[----:B------:R-:W-:Y:S06]  /*29200*/  @!P1 BRA `(.L_x_563) ;  /* 0x0000000000289947 */ /* 0x000fec0003800000 */
[----:B------:R-:W-:Y:S02]  /*29210*/  ULDC UR5, c[0x0][0x634] ;  /* 0x00018d0000057ab9 */ /* 0x000fe40000000800 */
[----:B------:R-:W-:-:S05]  /*29220*/  IADD3 R3, P1, R15, UR5, RZ ;  /* 0x000000050f037c10 */ /* 0x000fca000ff3e0ff */
[----:B------:R-:W-:-:S04]  /*29230*/  IMAD.X R11, RZ, RZ, R16, P1 ;  /* 0x000000ffff0b7224 */ /* 0x000fc800008e0610 */
[----:B------:R-:W-:-:S04]  /*29240*/  IMAD.WIDE.U32 R4, R11, UR6, RZ ;  /* 0x000000060b047c25 */ /* 0x000fc8000f8e00ff */
[----:B------:R-:W-:-:S04]  /*29250*/  IMAD.WIDE.U32 R4, P1, R3, UR7, R4 ;  /* 0x0000000703047c25 */ /* 0x000fc8000f820004 */
[----:B------:R-:W-:-:S04]  /*29260*/  IMAD.WIDE.U32 R2, R3, UR6, RZ ;  /* 0x0000000603027c25 */ /* 0x000fc8000f8e00ff */
[----:B------:R-:W-:Y:S01]  /*29270*/  IMAD.MOV.U32 R2, RZ, RZ, R5 ;  /* 0x000000ffff027224 */ /* 0x000fe200078e0005 */
[----:B------:R-:W-:Y:S01]  /*29280*/  IADD3 RZ, P3, R3, R4, RZ ;  /* 0x0000000403ff7210 */ /* 0x000fe20007f7e0ff */
[----:B------:R-:W-:-:S04]  /*29290*/  IMAD.X R3, RZ, RZ, RZ, P1 ;  /* 0x000000ffff037224 */ /* 0x000fc800008e06ff */
[----:B------:R-:W-:-:S08]  /*292a0*/  IMAD.WIDE.U32.X R2, R11, UR7, R2, P3 ;  /* 0x000000070b027c25 */ /* 0x000fd000098e0402 */
.L_x_563:
[--C-:B------:R-:W-:Y:S01]  /*292b0*/  SHF.R.U64 R10, R2, UR8, R3.reuse ;  /* 0x00000008020a7c19 */ /* 0x100fe20008001203 */
[----:B------:R-:W-:Y:S01]  /*292c0*/  ULDC.64 UR6, c[0x0][0x620] ;  /* 0x0001880000067ab9 */ /* 0x000fe20000000a00 */
[----:B------:R-:W-:Y:S01]  /*292d0*/  SHF.R.U32.HI R2, RZ, UR8, R3 ;  /* 0x00000008ff027c19 */ /* 0x000fe20008011603 */
[----:B------:R-:W-:Y:S01]  /*292e0*/  IMAD.MOV.U32 R3, RZ, RZ, R16 ;  /* 0x000000ffff037224 */ /* 0x000fe200078e0010 */
[----:B------:R-:W-:Y:S01]  /*292f0*/  IADD3 R11, P1, RZ, -R10, RZ ;  /* 0x8000000aff0b7210 */ /* 0x000fe20007f3e0ff */
[----:B------:R-:W-:-:S04]  /*29300*/  ULDC UR5, c[0x0][0x618] ;  /* 0x0001860000057ab9 */ /* 0x000fc80000000800 */
[----:B------:R-:W-:-:S04]  /*29310*/  IMAD.X R2, RZ, RZ, ~R2, P1 ;  /* 0x000000ffff027224 */ /* 0x000fc800008e0e02 */
[----:B------:R-:W-:-:S04]  /*29320*/  IMAD R2, R2, UR6, RZ ;  /* 0x0000000602027c24 */ /* 0x000fc8000f8e02ff */
[----:B------:R-:W-:Y:S02]  /*29330*/  IMAD R5, R11, UR7, R2 ;  /* 0x000000070b057c24 */ /* 0x000fe4000f8e0202 */
[----:B------:R-:W-:-:S04]  /*29340*/  IMAD.MOV.U32 R2, RZ, RZ, R15 ;  /* 0x000000ffff027224 */ /* 0x000fc800078e000f */
[----:B------:R-:W-:Y:S01]  /*29350*/  IMAD.WIDE.U32 R2, R11, UR6, R2 ;  /* 0x000000060b027c25 */ /* 0x000fe2000f8e0002 */
[----:B------:R-:W-:Y:S02]  /*29360*/  ULDC.64 UR6, c[0x0][0x640] ;  /* 0x0001900000067ab9 */ /* 0x000fe40000000a00 */
[----:B------:R-:W-:Y:S01]  /*29370*/  ISETP.NE.U32.AND P1, PT, RZ, UR6, PT ;  /* 0x00000006ff007c0c */ /* 0x000fe2000bf25070 */
[----:B------:R-:W-:-:S03]  /*29380*/  IMAD.IADD R3, R3, 0x1, R5 ;  /* 0x0000000103037824 */ /* 0x000fc600078e0205 */
[----:B------:R-:W-:Y:S02]  /*29390*/  ISETP.NE.AND.EX P1, PT, RZ, UR7, PT, P1 ;  /* 0x00000007ff007c0c */ /* 0x000fe4000bf25310 */
[--C-:B------:R-:W-:Y:S02]  /*293a0*/  SHF.R.U64 R11, R2, UR5, R3.reuse ;  /* 0x00000005020b7c19 */ /* 0x100fe40008001203 */
[----:B------:R-:W-:Y:S01]  /*293b0*/  SHF.R.U32.HI R2, RZ, UR5, R3 ;  /* 0x00000005ff027c19 */ /* 0x000fe20008011603 */
[----:B------:R-:W-:-:S03]  /*293c0*/  ULDC UR5, c[0x0][0x608] ;  /* 0x0001820000057ab9 */ /* 0x000fc60000000800 */
[--C-:B------:R-:W-:Y:S02]  /*293d0*/  SHF.R.U64 R12, R11, UR5, R2.reuse ;  /* 0x000000050b0c7c19 */ /* 0x100fe40008001202 */
[----:B------:R-:W-:Y:S01]  /*293e0*/  SHF.R.U32.HI R3, RZ, UR5, R2 ;  /* 0x00000005ff037c19 */ /* 0x000fe20008011602 */
[----:B------:R-:W-:-:S03]  /*293f0*/  ULDC UR5, c[0x0][0x658] ;  /* 0x0001960000057ab9 */ /* 0x000fc60000000800 */
[--C-:B------:R-:W-:Y:S02]  /*29400*/  SHF.R.U64 R13, R12, UR5, R3.reuse ;  /* 0x000000050c0d7c19 */ /* 0x100fe40008001203 */
[----:B------:R-:W-:-:S03]  /*29410*/  SHF.R.U32.HI R15, RZ, UR5, R3 ;  /* 0x00000005ff0f7c19 */ /* 0x000fc60008011603 */
[----:B------:R-:W-:Y:S02]  /*29420*/  IMAD.MOV.U32 R2, RZ, RZ, R13 ;  /* 0x000000ffff027224 */ /* 0x000fe400078e000d */
        /* <DEDUP_REMOVED lines=12> */
.L_x_564:
[----:B------:R-:W-:Y:S01]  /*294f0*/  ULDC UR5, c[0x0][0x648] ;  /* 0x0001920000057ab9 */ /* 0x000fe20000000800 */
[----:B------:R-:W-:Y:S02]  /*29500*/  LOP3.LUT R12, R12, UR17, RZ, 0xc0, !PT ;  /* 0x000000110c0c7c12 */ /* 0x000fe4000f8ec0ff */
[----:B------:R-:W-:Y:S01]  /*29510*/  SHF.R.U64 R3, R2, UR5, R3 ;  /* 0x0000000502037c19 */ /* 0x000fe20008001203 */
[----:B------:R-:W-:-:S04]  /*29520*/  ULDC UR5, c[0x0][0x638] ;  /* 0x00018e0000057ab9 */ /* 0x000fc80000000800 */
[----:B------:R-:W-:Y:S02]  /*29530*/  IMAD.MOV R2, RZ, RZ, -R3 ;  /* 0x000000ffff027224 */ /* 0x000fe400078e0a03 */
[----:B------:R-:W-:Y:S02]  /*29540*/  IMAD R5, R3, UR18, R12 ;  /* 0x0000001203057c24 */ /* 0x000fe4000f8e020c */
[----:B------:R-:W-:Y:S01]  /*29550*/  IMAD R13, R2, UR5, R13 ;  /* 0x00000005020d7c24 */ /* 0x000fe2000f8e020d */
[----:B------:R-:W-:Y:S01]  /*29560*/  ULDC UR5, c[0x0][0x610] ;  /* 0x0001840000057ab9 */ /* 0x000fe20000000800 */
[----:B------:R-:W-:Y:S01]  /*29570*/  LOP3.LUT R2, R11, UR4, RZ, 0xc0, !PT ;  /* 0x000000040b027c12 */ /* 0x000fe2000f8ec0ff */
[----:B------:R-:W-:Y:S01]  /*29580*/  IMAD R8, R5, UR5, R8 ;  /* 0x0000000505087c24 */ /* 0x000fe2000f8e0208 */
[----:B------:R-:W-:-:S03]  /*29590*/  ULDC UR5, c[0x0][0x600] ;  /* 0x0001800000057ab9 */ /* 0x000fc60000000800 */
[----:B------:R-:W-:Y:S02]  /*295a0*/  IMAD R13, R13, UR5, R2 ;  /* 0x000000050d0d7c24 */ /* 0x000fe4000f8e0202 */
[----:B------:R-:W-:-:S03]  /*295b0*/  IMAD.MOV.U32 R2, RZ, RZ, 0x1 ;  /* 0x00000001ff027424 */ /* 0x000fc600078e00ff */
[----:B------:R-:W-:Y:S02]  /*295c0*/  SEL R4, R13, R8, !P4 ;  /* 0x000000080d047207 */ /* 0x000fe40006000000 */
[----:B------:R-:W-:-:S07]  /*295d0*/  SEL R5, R8, R13, !P4 ;  /* 0x0000000d08057207 */ /* 0x000fce0006000000 */
.L_x_562:
[----:B------:R-:W-:Y:S05]  /*295e0*/  BSYNC B1 ;  /* 0x0000000000017941 */ /* 0x000fea0003800000 */
.L_x_561:
[----:B------:R-:W-:-:S13]  /*295f0*/  LOP3.LUT P1, RZ, R2, 0xff, RZ, 0xc0, !PT ;  /* 0x000000ff02ff7812 */ /* 0x000fda000782c0ff */
[----:B------:R-:W-:Y:S05]  /*29600*/  @P1 BRA `(.L_x_565) ;  /* 0xfffffff400401947 */ /* 0x000fea000383ffff */
[----:B------:R-:W-:Y:S05]  /*29610*/  BSYNC B0 ;  /* 0x0000000000007941 */ /* 0x000fea0003800000 */
.L_x_553:
[----:B------:R-:W-:-:S03]  /*29620*/  UMOV UR5, 0xffffffff ;  /* 0xffffffff00057882 */ /* 0x000fc60000000000 */
[----:B------:R-:W-:Y:S05]  /*29630*/  BRA.DIV UR5, `(.L_x_566) ;  /* 0x0000000605707947 */ /* 0x000fea000b800000 */
[----:B------:R-:W-:-:S13]  /*29640*/  ELECT P0, URZ, PT ;  /* 0x00000000003f782f */ /* 0x000fda0003800000 */
.L_x_582:
[----:B------:R-:W-:Y:S04]  /*29650*/  BSSY B0, `(.L_x_567) ;  /* 0x000003e000007945 */ /* 0x000fe80003800000 */
[----:B------:R-:W-:Y:S05]  /*29660*/  @!P0 BRA `(.L_x_568) ;  /* 0x0000000000f08947 */ /* 0x000fea0003800000 */
[----:B------:R-:W-:-:S04]  /*29670*/  ULOP3.LUT UR5, UR13, 0x2, URZ, 0xfc, !UPT ;  /* 0x000000020d057892 */ /* 0x000fc8000f8efc3f */
[----:B------:R-:W-:-:S06]  /*29680*/  UISETP.NE.AND UP0, UPT, UR5, 0x3, UPT ;  /* 0x000000030500788c */ /* 0x000fcc000bf05270 */
[----:B------:R-:W-:-:S13]  /*29690*/  PLOP3.LUT P0, PT, PT, PT, UP0, 0x80, 0x0 ;  /* 0x000000000000781c */ /* 0x000fda0003f0f008 */
[----:B------:R-:W-:Y:S05]  /*296a0*/  @!P0 BRA `(.L_x_569) ;  /* 0x0000000000048947 */ /* 0x000fea0003800000 */
[----:B------:R-:W-:Y:S01]  /*296b0*/  BPT.TRAP 0x1 ;  /* 0x000000040000795c */ /* 0x000fe20000300000 */
.L_x_569:
[----:B------:R-:W0:Y:S01]  /*296c0*/  S2R R3, SR_CgaCtaId ;  /* 0x0000000000037919 */ /* 0x000e220000008800 */
[----:B------:R-:W-:Y:S02]  /*296d0*/  MOV R0, 0x400 ;  /* 0x0000040000007802 */ /* 0x000fe40000000f00 */
[----:B------:R-:W-:Y:S02]  /*296e0*/  SHF.L.U32 R2, R6, 0x1f, RZ ;  /* 0x0000001f06027819 */ /* 0x000fe400000006ff */
[----:B0-----:R-:W-:-:S05]  /*296f0*/  LEA R0, R3, R0, 0x18 ;  /* 0x0000000003007211 */ /* 0x001fca00078ec0ff */
[----:B------:R-:W-:-:S04]  /*29700*/  VIADD R0, R0, 0x30 ;  /* 0x0000003000007836 */ /* 0x000fc80000000000 */
[----:B------:R-:W-:-:S04]  /*29710*/  IMAD R3, R7, 0x8, R0 ;  /* 0x0000000807037824 */ /* 0x000fc800078e0200 */
[----:B------:R-:W0:Y:S02]  /*29720*/  SYNCS.PHASECHK.TRANS64.TRYWAIT P0, [R3+URZ], R2 ;  /* 0x00000002030075a7 */ /* 0x000e24000800017f */
[----:B0-----:R-:W-:Y:S05]  /*29730*/  @!P0 BRA `(.L_x_570) ;  /* 0x0000000400548947 */ /* 0x001fea0003800000 */
.L_x_583:
[----:B------:R-:W-:-:S05]  /*29740*/  VIADD R7, R7, 0x1 ;  /* 0x0000000107077836 */ /* 0x000fca0000000000 */
[----:B------:R-:W-:-:S04]  /*29750*/  ISETP.NE.AND P0, PT, R7, 0x6, PT ;  /* 0x000000060700780c */ /* 0x000fc80003f05270 */
[----:B0-----:R-:W-:Y:S02]  /*29760*/  SEL R3, RZ, 0x1, P0 ;  /* 0x00000001ff037807 */ /* 0x001fe40000000000 */
[----:B------:R-:W-:Y:S02]  /*29770*/  SEL R7, R7, RZ, P0 ;  /* 0x000000ff07077207 */ /* 0x000fe40000000000 */
[----:B------:R-:W-:-:S03]  /*29780*/  LOP3.LUT R6, R6, R3, RZ, 0x3c, !PT ;  /* 0x0000000306067212 */ /* 0x000fc600078e3cff */
[----:B------:R-:W-:Y:S01]  /*29790*/  IMAD R3, R7, 0x8, R0 ;  /* 0x0000000807037824 */ /* 0x000fe200078e0200 */
[----:B------:R-:W-:-:S04]  /*297a0*/  SHF.L.U32 R2, R6, 0x1f, RZ ;  /* 0x0000001f06027819 */ /* 0x000fc800000006ff */
[----:B------:R-:W0:Y:S02]  /*297b0*/  SYNCS.PHASECHK.TRANS64.TRYWAIT P0, [R3+URZ], R2 ;  /* 0x00000002030075a7 */ /* 0x000e24000800017f */
[----:B0-----:R-:W-:Y:S05]  /*297c0*/  @!P0 BRA `(.L_x_571) ;  /* 0x0000000400448947 */ /* 0x001fea0003800000 */
.L_x_584:
[----:B0-----:R-:W-:-:S05]  /*297d0*/  VIADD R2, R7, 0x1 ;  /* 0x0000000107027836 */ /* 0x001fca0000000000 */
[----:B------:R-:W-:-:S04]  /*297e0*/  ISETP.NE.AND P0, PT, R2, 0x6, PT ;  /* 0x000000060200780c */ /* 0x000fc80003f05270 */
[----:B------:R-:W-:Y:S02]  /*297f0*/  SEL R3, RZ, 0x1, P0 ;  /* 0x00000001ff037807 */ /* 0x000fe40000000000 */
[----:B------:R-:W-:Y:S02]  /*29800*/  SEL R5, R2, RZ, P0 ;  /* 0x000000ff02057207 */ /* 0x000fe40000000000 */
[----:B------:R-:W-:-:S03]  /*29810*/  LOP3.LUT R6, R6, R3, RZ, 0x3c, !PT ;  /* 0x0000000306067212 */ /* 0x000fc600078e3cff */
[----:B------:R-:W-:Y:S01]  /*29820*/  IMAD R3, R5, 0x8, R0 ;  /* 0x0000000805037824 */ /* 0x000fe200078e0200 */
[----:B------:R-:W-:-:S04]  /*29830*/  SHF.L.U32 R2, R6, 0x1f, RZ ;  /* 0x0000001f06027819 */ /* 0x000fc800000006ff */
[----:B------:R-:W0:Y:S02]  /*29840*/  SYNCS.PHASECHK.TRANS64.TRYWAIT P0, [R3+URZ], R2 ;  /* 0x00000002030075a7 */ /* 0x000e24000800017f */
[----:B0-----:R-:W-:Y:S05]  /*29850*/  @!P0 BRA `(.L_x_572) ;  /* 0x0000000400348947 */ /* 0x001fea0003800000 */
.L_x_585:
        /* <DEDUP_REMOVED lines=9> */
.L_x_586:
        /* <DEDUP_REMOVED lines=9> */
.L_x_587:
[----:B0-----:R-:W-:-:S05]  /*29980*/  VIADD R2, R5, 0x1 ;  /* 0x0000000105027836 */ /* 0x001fca0000000000 */
[----:B------:R-:W-:-:S04]  /*29990*/  ISETP.NE.AND P0, PT, R2, 0x6, PT ;  /* 0x000000060200780c */ /* 0x000fc80003f05270 */
[----:B------:R-:W-:Y:S02]  /*299a0*/  SEL R4, RZ, 0x1, P0 ;  /* 0x00000001ff047807 */ /* 0x000fe40000000000 */
[----:B------:R-:W-:Y:S02]  /*299b0*/  SEL R3, R2, RZ, P0 ;  /* 0x000000ff02037207 */ /* 0x000fe40000000000 */
[----:B------:R-:W-:-:S03]  /*299c0*/  LOP3.LUT R4, R7, R4, RZ, 0x3c, !PT ;  /* 0x0000000407047212 */ /* 0x000fc600078e3cff */
[----:B------:R-:W-:Y:S01]  /*299d0*/  IMAD R3, R3, 0x8, R0 ;  /* 0x0000000803037824 */ /* 0x000fe200078e0200 */
[----:B------:R-:W-:-:S07]  /*299e0*/  SHF.L.U32 R0, R4, 0x1f, RZ ;  /* 0x0000001f04007819 */ /* 0x000fce00000006ff */
.L_x_575:
[----:B0-----:R0:W1:Y:S02]  /*299f0*/  SYNCS.PHASECHK.TRANS64.TRYWAIT P0, [R3+URZ], R0 ;  /* 0x00000000030075a7 */ /* 0x001064000800017f */
[----:B-1----:R-:W-:Y:S05]  /*29a00*/  @!P0 NANOSLEEP.SYNCS 0x989680 ;  /* 0x009896800000895d */ /* 0x002fea0003900000 */
[----:B------:R-:W1:Y:S02]  /*29a10*/  @!P0 SYNCS.PHASECHK.TRANS64 P0, [R3+URZ], R0 ;  /* 0x00000000030085a7 */ /* 0x000e64000800007f */
[----:B-1----:R-:W-:Y:S05]  /*29a20*/  @!P0 BRA `(.L_x_575) ;  /* 0xfffffffc00f08947 */ /* 0x002fea000383ffff */
.L_x_568:
[----:B------:R-:W-:Y:S05]  /*29a30*/  BSYNC B0 ;  /* 0x0000000000007941 */ /* 0x000fea0003800000 */
.L_x_567:
[----:B------:R-:W-:Y:S05]  /*29a40*/  EXIT ;  /* 0x000000000000794d */ /* 0x000fea0003800000 */
.L_x_17:
[----:B-1----:R-:W-:-:S04]  /*29a50*/  IMAD.U32 R3, RZ, RZ, UR6 ;  /* 0x00000006ff037e24 */ /* 0x002fc8000f8e00ff */
[----:B------:R1:W3:Y:S03]  /*29a60*/  SYNCS.PHASECHK.TRANS64.TRYWAIT P0, [R3+URZ], R0 ;  /* 0x00000000030075a7 */ /* 0x0002e6000800017f */
[----:B---3--:R-:W-:Y:S05]  /*29a70*/  @!P0 NANOSLEEP.SYNCS 0x989680 ;  /* 0x009896800000895d */ /* 0x008fea0003900000 */
[----:B------:R-:W3:Y:S02]  /*29a80*/  @!P0 SYNCS.PHASECHK.TRANS64 P0, [R3+URZ], R0 ;  /* 0x00000000030085a7 */ /* 0x000ee4000800007f */
[----:B---3--:R-:W-:Y:S05]  /*29a90*/  @!P0 BRA `(.L_x_17) ;  /* 0xfffffffc00ec8947 */ /* 0x008fea000383ffff */
[----:B------:R-:W-:Y:S05]  /*29aa0*/  BRA `(.L_x_16) ;  /* 0xfffffd9000287947 */ /* 0x000fea000383ffff */
.L_x_23:
[----:B-----5:R1:W-:Y:S02]  /*29ab0*/  STL [R1+0x468], R2 ;  /* 0x0004680201007387 */ /* 0x0203e40000100800 */
[----:B-1----:R-:W-:-:S04]  /*29ac0*/  IMAD.U32 R2, RZ, RZ, UR16 ;  /* 0x00000010ff027e24 */ /* 0x002fc8000f8e00ff */
[----:B------:R1:W3:Y:S03]  /*29ad0*/  SYNCS.PHASECHK.TRANS64.TRYWAIT P0, [R2+URZ], R0 ;  /* 0x00000000020075a7 */ /* 0x0002e6000800017f */
[----:B---3--:R-:W-:Y:S05]  /*29ae0*/  @!P0 NANOSLEEP.SYNCS 0x989680 ;  /* 0x009896800000895d */ /* 0x008fea0003900000 */
[----:B------:R1:W3:Y:S02]  /*29af0*/  @!P0 SYNCS.PHASECHK.TRANS64 P0, [R2+URZ], R0 ;  /* 0x00000000020085a7 */ /* 0x0002e4000800007f */
[----:B-1----:R1:W5:Y:S02]  /*29b00*/  LDL.LU R2, [R1+0x468] ;  /* 0x0004680001027983 */ /* 0x0023640000300800 */
[----:B-1-3--:R-:W-:Y:S05]  /*29b10*/  @!P0 BRA `(.L_x_23) ;  /* 0xfffffffc00e48947 */ /* 0x00afea000383ffff */
[----:B------:R-:W-:Y:S05]  /*29b20*/  BRA `(.L_x_22) ;  /* 0xfffffdf000dc7947 */ /* 0x000fea000383ffff */
.L_x_554:
[----:B------:R-:W-:Y:S01]  /*29b30*/  BSSY B1, `(.L_x_576) ;  /* 0x0000006000017945 */ /* 0x000fe20003800000 */
[----:B------:R-:W-:-:S07]  /*29b40*/  IMAD.MOV.U32 R2, RZ, RZ, -0x1 ;  /* 0xffffffffff027424 */ /* 0x000fce00078e00ff */
[----:B------:R-:W-:Y:S05]  /*29b50*/  WARPSYNC.COLLECTIVE R2, `(.L_x_577) ;  /* 0x00000000020c7348 */ /* 0x000fea0003c00000 */
[----:B------:R-:W-:Y:S02]  /*29b60*/  ELECT P1, UR62, PT ;  /* 0x00000000003e782f */ /* 0x000fe40003820000 */
[----:B------:R-:W-:Y:S01]  /*29b70*/  MOV R2, UR62 ;  /* 0x0000003e00027c02 */ /* 0x000fe20008000f00 */
[----:B------:R-:W-:Y:S10]  /*29b80*/  ENDCOLLECTIVE ;  /* 0x000000000000791b */ /* 0x000ff40003800000 */
.L_x_577:
[----:B------:R-:W-:Y:S05]  /*29b90*/  BSYNC B1 ;  /* 0x0000000000017941 */ /* 0x000fea0003800000 */
.L_x_576:
[----:B------:R-:W-:Y:S05]  /*29ba0*/  BRA `(.L_x_578) ;  /* 0xffffffec00e47947 */ /* 0x000fea000383ffff */
.L_x_557:
[----:B-1----:R1:W2:Y:S02]  /*29bb0*/  SYNCS.PHASECHK.TRANS64.TRYWAIT P1, [R16+URZ+0x30], R11 ;  /* 0x0000300b100075a7 */ /* 0x0022a4000802017f */
[----:B--2---:R-:W-:Y:S05]  /*29bc0*/  @!P1 NANOSLEEP.SYNCS 0x989680 ;  /* 0x009896800000995d */ /* 0x004fea0003900000 */
[----:B------:R-:W2:Y:S02]  /*29bd0*/  @!P1 SYNCS.PHASECHK.TRANS64 P1, [R16+URZ+0x30], R11 ;  /* 0x0000300b100095a7 */ /* 0x000ea4000802007f */
[----:B--2---:R-:W-:Y:S05]  /*29be0*/  @!P1 BRA `(.L_x_557) ;  /* 0xfffffffc00f09947 */ /* 0x004fea000383ffff */
[----:B------:R-:W-:Y:S05]  /*29bf0*/  BRA `(.L_x_579) ;  /* 0xfffffff000187947 */ /* 0x000fea000383ffff */
.L_x_566:
[----:B------:R-:W-:Y:S01]  /*29c00*/  BSSY B0, `(.L_x_580) ;  /* 0x0000006000007945 */ /* 0x000fe20003800000 */
[----:B------:R-:W-:-:S07]  /*29c10*/  IMAD.MOV.U32 R2, RZ, RZ, -0x1 ;  /* 0xffffffffff027424 */ /* 0x000fce00078e00ff */
[----:B------:R-:W-:Y:S05]  /*29c20*/  WARPSYNC.COLLECTIVE R2, `(.L_x_581) ;  /* 0x00000000020c7348 */ /* 0x000fea0003c00000 */
[----:B------:R-:W-:Y:S02]  /*29c30*/  ELECT P1, UR62, PT ;  /* 0x00000000003e782f */ /* 0x000fe40003820000 */
[----:B------:R-:W-:Y:S01]  /*29c40*/  MOV R2, UR62 ;  /* 0x0000003e00027c02 */ /* 0x000fe20008000f00 */
[----:B------:R-:W-:Y:S10]  /*29c50*/  ENDCOLLECTIVE ;  /* 0x000000000000791b */ /* 0x000ff40003800000 */
.L_x_581:
[----:B------:R-:W-:Y:S05]  /*29c60*/  BSYNC B0 ;  /* 0x0000000000007941 */ /* 0x000fea0003800000 */
.L_x_580:
[----:B------:R-:W-:Y:S01]  /*29c70*/  PLOP3.LUT P0, PT, P1, PT, PT, 0x80, 0x0 ;  /* 0x000000000000781c */ /* 0x000fe20000f0f070 */
[----:B------:R-:W-:-:S12]  /*29c80*/  BRA `(.L_x_582) ;  /* 0xfffffff800707947 */ /* 0x000fd8000383ffff */
.L_x_570:
[----:B0-----:R0:W1:Y:S02]  /*29c90*/  SYNCS.PHASECHK.TRANS64.TRYWAIT P0, [R3+URZ], R2 ;  /* 0x00000002030075a7 */ /* 0x001064000800017f */
[----:B-1----:R-:W-:Y:S05]  /*29ca0*/  @!P0 NANOSLEEP.SYNCS 0x989680 ;  /* 0x009896800000895d */ /* 0x002fea0003900000 */
[----:B------:R-:W1:Y:S02]  /*29cb0*/  @!P0 SYNCS.PHASECHK.TRANS64 P0, [R3+URZ], R2 ;  /* 0x00000002030085a7 */ /* 0x000e64000800007f */
[----:B-1----:R-:W-:Y:S05]  /*29cc0*/  @!P0 BRA `(.L_x_570) ;  /* 0xfffffffc00f08947 */ /* 0x002fea000383ffff */
[----:B------:R-:W-:Y:S05]  /*29cd0*/  BRA `(.L_x_583) ;  /* 0xfffffff800987947 */ /* 0x000fea000383ffff */
.L_x_571:
[----:B0-----:R0:W1:Y:S02]  /*29ce0*/  SYNCS.PHASECHK.TRANS64.TRYWAIT P0, [R3+URZ], R2 ;  /* 0x00000002030075a7 */ /* 0x001064000800017f */
[----:B-1----:R-:W-:Y:S05]  /*29cf0*/  @!P0 NANOSLEEP.SYNCS 0x989680 ;  /* 0x009896800000895d */ /* 0x002fea0003900000 */
[----:B------:R-:W1:Y:S02]  /*29d00*/  @!P0 SYNCS.PHASECHK.TRANS64 P0, [R3+URZ], R2 ;  /* 0x00000002030085a7 */ /* 0x000e64000800007f */
[----:B-1----:R-:W-:Y:S05]  /*29d10*/  @!P0 BRA `(.L_x_571) ;  /* 0xfffffffc00f08947 */ /* 0x002fea000383ffff */
[----:B------:R-:W-:Y:S05]  /*29d20*/  BRA `(.L_x_584) ;  /* 0xfffffff800a87947 */ /* 0x000fea000383ffff */
.L_x_572:
[----:B0-----:R0:W1:Y:S02]  /*29d30*/  SYNCS.PHASECHK.TRANS64.TRYWAIT P0, [R3+URZ], R2 ;  /* 0x00000002030075a7 */ /* 0x001064000800017f */
[----:B-1----:R-:W-:Y:S05]  /*29d40*/  @!P0 NANOSLEEP.SYNCS 0x989680 ;  /* 0x009896800000895d */ /* 0x002fea0003900000 */
[----:B------:R-:W1:Y:S02]  /*29d50*/  @!P0 SYNCS.PHASECHK.TRANS64 P0, [R3+URZ], R2 ;  /* 0x00000002030085a7 */ /* 0x000e64000800007f */
[----:B-1----:R-:W-:Y:S05]  /*29d60*/  @!P0 BRA `(.L_x_572) ;  /* 0xfffffffc00f08947 */ /* 0x002fea000383ffff */
[----:B------:R-:W-:Y:S05]  /*29d70*/  BRA `(.L_x_585) ;  /* 0xfffffff800b87947 */ /* 0x000fea000383ffff */
.L_x_573:
[----:B0-----:R0:W1:Y:S02]  /*29d80*/  SYNCS.PHASECHK.TRANS64.TRYWAIT P0, [R3+URZ], R2 ;  /* 0x00000002030075a7 */ /* 0x001064000800017f */
[----:B-1----:R-:W-:Y:S05]  /*29d90*/  @!P0 NANOSLEEP.SYNCS 0x989680 ;  /* 0x009896800000895d */ /* 0x002fea0003900000 */
[----:B------:R-:W1:Y:S02]  /*29da0*/  @!P0 SYNCS.PHASECHK.TRANS64 P0, [R3+URZ], R2 ;  /* 0x00000002030085a7 */ /* 0x000e64000800007f */
[----:B-1----:R-:W-:Y:S05]  /*29db0*/  @!P0 BRA `(.L_x_573) ;  /* 0xfffffffc00f08947 */ /* 0x002fea000383ffff */
[----:B------:R-:W-:Y:S05]  /*29dc0*/  BRA `(.L_x_586) ;  /* 0xfffffff800c87947 */ /* 0x000fea000383ffff */
.L_x_574:
[----:B0-----:R0:W1:Y:S02]  /*29dd0*/  SYNCS.PHASECHK.TRANS64.TRYWAIT P0, [R3+URZ], R2 ;  /* 0x00000002030075a7 */ /* 0x001064000800017f */
[----:B-1----:R-:W-:Y:S05]  /*29de0*/  @!P0 NANOSLEEP.SYNCS 0x989680 ;  /* 0x009896800000895d */ /* 0x002fea0003900000 */
[----:B------:R-:W1:Y:S02]  /*29df0*/  @!P0 SYNCS.PHASECHK.TRANS64 P0, [R3+URZ], R2 ;  /* 0x00000002030085a7 */ /* 0x000e64000800007f */
[----:B-1----:R-:W-:Y:S05]  /*29e00*/  @!P0 BRA `(.L_x_574) ;  /* 0xfffffffc00f08947 */ /* 0x002fea000383ffff */
[----:B------:R-:W-:Y:S05]  /*29e10*/  BRA `(.L_x_587) ;  /* 0xfffffff800d87947 */ /* 0x000fea000383ffff */
.L_x_588:
[----:B------:R-:W-:-:S00]  /*29e20*/  BRA `(.L_x_588) ;  /* 0xfffffffc00fc7947 */ /* 0x000fc0000383ffff */
[----:B------:R-:W-:-:S00]  /*29e30*/  NOP ;  /* 0x0000000000007918 */ /* 0x000fc00000000000 */
        /* <DEDUP_REMOVED lines=12> */
.L_x_589:


//--------------------- .nv.shared._ZN7cutlass13device_kernelINS_4gemm6kernel13GemmUniversalIN4cute5tupleIJiiiiEEENS1_10collective13CollectiveMmaINS1_37MainloopSm90TmaGmmaWarpSpecializedFP8ILi6ENS5_IJNS4_1CILi1EEESB_SB_EEENS1_35KernelTmaWarpSpecializedCooperativeEEENS5_IJNSA_ILi256EEESF_NSA_ILi128EEEEEENS_12float_e4m3_tENS5_IJlSB_lEEESI_SJ_NS4_8TiledMMAINS4_8MMA_AtomIJNS4_4SM904GMMA31MMA_64x256x32_F32E4M3E4M3_SS_TNILNSN_7ScaleInE1ELSP_1EEEEEENS4_6LayoutINS5_IJNSA_ILi2EEESB_SB_EEENS5_IJSB_NSA_ILi0EEESV_EEEEENS5_IJNS4_10UnderscoreESY_SY_EEEEENS4_13SM90_TMA_LOADENS4_14ComposedLayoutINS4_7SwizzleILi3ELi4ELi3EEENS4_18smem_ptr_flag_bitsILi8EEENSS_INS5_IJNSA_ILi8EEESG_EEENS5_IJSG_SB_EEEEEEEvNS4_8identityES11_S1B_vS1C_EENS_8epilogue10collective6detail29Sm90TmaWarpSpecializedAdapterINS1F_15DefaultEpilogueISI_SJ_SJ_NS1E_6thread17LinearCombinationISI_Li1EffLNS1J_9ScaleType4KindE0ELNS_15FloatRoundStyleE2ESI_EENS1_15EpilogueDefaultEEEEEvvEEEEvNT_6ParamsE --------------------------
	.section	.nv.shared._ZN7cutlass13device_kernelINS_4gemm6kernel13GemmUniversalIN4cute5tupleIJiiiiEEENS1_10collective13CollectiveMmaINS1_37MainloopSm90TmaGmmaWarpSpecializedFP8ILi6ENS5_IJNS4_1CILi1EEESB_SB_EEENS1_35KernelTmaWarpSpecializedCooperativeEEENS5_IJNSA_ILi256EEESF_NSA_ILi128EEEEEENS_12float_e4m3_tENS5_IJlSB_lEEESI_SJ_NS4_8TiledMMAINS4_8MMA_AtomIJNS4_4SM904GMMA31MMA_64x256x32_F32E4M3E4M3_SS_TNILNSN_7ScaleInE1ELSP_1EEEEEENS4_6LayoutINS5_IJNSA_ILi2EEESB_SB_EEENS5_IJSB_NSA_ILi0EEESV_EEEEENS5_IJNS4_10UnderscoreESY_SY_EEEEENS4_13SM90_TMA_LOADENS4_14ComposedLayoutINS4_7SwizzleILi3ELi4ELi3EEENS4_18smem_ptr_flag_bitsILi8EEENSS_INS5_IJNSA_ILi8EEESG_EEENS5_IJSG_SB_EEEEEEEvNS4_8identityES11_S1B_vS1C_EENS_8epilogue10collective6detail29Sm90TmaWarpSpecializedAdapterINS1F_15DefaultEpilogueISI_SJ_SJ_NS1E_6thread17LinearCombinationISI_Li1EffLNS1J_9ScaleType4KindE0ELNS_15FloatRoundStyleE2ESI_EENS1_15EpilogueDefaultEEEEEvvEEEEvNT_6ParamsE,"aw",@nobits
	.sectionflags	@""
	.align	16
	.zero		1024


//--------------------- .nv.shared.reserved.0     --------------------------
	.section	.nv.shared.reserved.0,"aw",@nobits
	.weak		__nv_reservedSMEM_offset_0_alias
	.size		__nv_reservedSMEM_offset_0_alias, 0, 0
	.other		__nv_reservedSMEM_offset_0_alias,@"STO_CUDA_RESERVED_SHARED STV_DEFAULT"
__nv_reservedSMEM_offset_0_alias:
	.zero		0


//--------------------- .nv.global                --------------------------
	.section	.nv.global,"aw",@nobits
.nv.global:
	.type		_ZN40_INTERNAL_a5f35329_4_k_cu_c6a8b827_284944cute1_E,@object
	.size		_ZN40_INTERNAL_a5f35329_4_k_cu_c6a8b827_284944cute1_E,(_ZN40_INTERNAL_a5f35329_4_k_cu_c6a8b827_284944cuda3std3__45__cpo6cbeginE - _ZN40_INTERNAL_a5f35329_4_k_cu_c6a8b827_284944cute1_E)
_ZN40_INTERNAL_a5f35329_4_k_cu_c6a8b827_284944cute1_E:
	.zero		1
	.type		_ZN40_INTERNAL_a5f35329_4_k_cu_c6a8b827_284944cuda3std3__45__cpo6cbeginE,@object
	.size		_ZN40_INTERNAL_a5f35329_4_k_cu_c6a8b827_284944cuda3std3__45__cpo6cbeginE,(_ZN40_INTERNAL_a5f35329_4_k_cu_c6a8b827_284944cuda3std3__48in_placeE - _ZN40_INTERNAL_a5f35329_4_k_cu_c6a8b827_284944cuda3std3__45__cpo6cbeginE)
_ZN40_INTERNAL_a5f35329_4_k_cu_c6a8b827_284944cuda3std3__45__cpo6cbeginE:
	.zero		1
	.type		_ZN40_INTERNAL_a5f35329_4_k_cu_c6a8b827_284944cuda3std3__48in_placeE,@object
	.size		_ZN40_INTERNAL_a5f35329_4_k_cu_c6a8b827_284944cuda3std3__48in_placeE,(_ZN40_INTERNAL_a5f35329_4_k_cu_c6a8b827_284944cuda3std6ranges3__45__cpo9iter_moveE - _ZN40_INTERNAL_a5f35329_4_k_cu_c6a8b827_284944cuda3std3__48in_placeE)
_ZN40_INTERNAL_a5f35329_4_k_cu_c6a8b827_284944cuda3std3__48in_placeE:
	.zero		1
	.type		_ZN40_INTERNAL_a5f35329_4_k_cu_c6a8b827_284944cuda3std6ranges3__45__cpo9iter_moveE,@object
	.size		_ZN40_INTERNAL_a5f35329_4_k_cu_c6a8b827_284944cuda3std6ranges3__45__cpo9iter_moveE,(_ZN40_INTERNAL_a5f35329_4_k_cu_c6a8b827_284944cuda3std3__45__cpo5beginE - _ZN40_INTERNAL_a5f35329_4_k_cu_c6a8b827_284944cuda3std6ranges3__45__cpo9iter_moveE)
_ZN40_INTERNAL_a5f35329_4_k_cu_c6a8b827_284944cuda3std6ranges3__45__cpo9iter_moveE:
	.zero		1
	.type		_ZN40_INTERNAL_a5f35329_4_k_cu_c6a8b827_284944cuda3std3__45__cpo5beginE,@object
	.size		_ZN40_INTERNAL_a5f35329_4_k_cu_c6a8b827_284944cuda3std3__45__cpo5beginE,(_ZN40_INTERNAL_a5f35329_4_k_cu_c6a8b827_284944cuda3std3__442_GLOBAL__N__a5f35329_4_k_cu_c6a8b827_284946ignoreE - _ZN40_INTERNAL_a5f35329_4_k_cu_c6a8b827_284944cuda3std3__45__cpo5beginE)
_ZN40_INTERNAL_a5f35329_4_k_cu_c6a8b827_284944cuda3std3__45__cpo5beginE:
	.zero		1
	.type		_ZN40_INTERNAL_a5f35329_4_k_cu_c6a8b827_284944cuda3std3__442_GLOBAL__N__a5f35329_4_k_cu_c6a8b827_284946ignoreE,@object
	.size		_ZN40_INTERNAL_a5f35329_4_k_cu_c6a8b827_284944cuda3std3__442_GLOBAL__N__a5f35329_4_k_cu_c6a8b827_284946ignoreE,(_ZN40_INTERNAL_a5f35329_4_k_cu_c6a8b827_284944cute7productE - _ZN40_INTERNAL_a5f35329_4_k_cu_c6a8b827_284944cuda3std3__442_GLOBAL__N__a5f35329_4_k_cu_c6a8b827_284946ignoreE)
_ZN40_INTERNAL_a5f35329_4_k_cu_c6a8b827_284944cuda3std3__442_GLOBAL__N__a5f35329_4_k_cu_c6a8b827_284946ignoreE:
	.zero		1
	.type		_ZN40_INTERNAL_a5f35329_4_k_cu_c6a8b827_284944cute7productE,@object
	.size		_ZN40_INTERNAL_a5f35329_4_k_cu_c6a8b827_284944cute7productE,(_ZN40_INTERNAL_a5f35329_4_k_cu_c6a8b827_284944cuda3std3__45__cpo3endE - _ZN40_INTERNAL_a5f35329_4_k_cu_c6a8b827_284944cute7productE)
_ZN40_INTERNAL_a5f35329_4_k_cu_c6a8b827_284944cute7productE:
	.zero		1
	.type		_ZN40_INTERNAL_a5f35329_4_k_cu_c6a8b827_284944cuda3std3__45__cpo3endE,@object
	.size		_ZN40_INTERNAL_a5f35329_4_k_cu_c6a8b827_284944cuda3std3__45__cpo3endE,(_ZN40_INTERNAL_a5f35329_4_k_cu_c6a8b827_284944cuda3std3__419piecewise_constructE - _ZN40_INTERNAL_a5f35329_4_k_cu_c6a8b827_284944cuda3std3__45__cpo3endE)
_ZN40_INTERNAL_a5f35329_4_k_cu_c6a8b827_284944cuda3std3__45__cpo3endE:
	.zero		1
	.type		_ZN40_INTERNAL_a5f35329_4_k_cu_c6a8b827_284944cuda3std3__419piecewise_constructE,@object
	.size		_ZN40_INTERNAL_a5f35329_4_k_cu_c6a8b827_284944cuda3std3__419piecewise_constructE,(_ZN40_INTERNAL_a5f35329_4_k_cu_c6a8b827_284944cuda3std3__45__cpo4cendE - _ZN40_INTERNAL_a5f35329_4_k_cu_c6a8b827_284944cuda3std3__419piecewise_constructE)
_ZN40_INTERNAL_a5f35329_4_k_cu_c6a8b827_284944cuda3std3__419piecewise_constructE:
	.zero		1
	.type		_ZN40_INTERNAL_a5f35329_4_k_cu_c6a8b827_284944cuda3std3__45__cpo4cendE,@object
	.size		_ZN40_INTERNAL_a5f35329_4_k_cu_c6a8b827_284944cuda3std3__45__cpo4cendE,(_ZN40_INTERNAL_a5f35329_4_k_cu_c6a8b827_284944cuda3std6ranges3__45__cpo4swapE - _ZN40_INTERNAL_a5f35329_4_k_cu_c6a8b827_284944cuda3std3__45__cpo4cendE)
_ZN40_INTERNAL_a5f35329_4_k_cu_c6a8b827_284944cuda3std3__45__cpo4cendE:
	.zero		1
	.type		_ZN40_INTERNAL_a5f35329_4_k_cu_c6a8b827_284944cuda3std6ranges3__45__cpo4swapE,@object
	.size		_ZN40_INTERNAL_a5f35329_4_k_cu_c6a8b827_284944cuda3std6ranges3__45__cpo4swapE,(.L_7 - _ZN40_INTERNAL_a5f35329_4_k_cu_c6a8b827_284944cuda3std6ranges3__45__cpo4swapE)
_ZN40_INTERNAL_a5f35329_4_k_cu_c6a8b827_284944cuda3std6ranges3__45__cpo4swapE:
	.zero		1
.L_7:


//--------------------- .nv.constant0._ZN7cutlass13device_kernelINS_4gemm6kernel13GemmUniversalIN4cute5tupleIJiiiiEEENS1_10collective13CollectiveMmaINS1_37MainloopSm90TmaGmmaWarpSpecializedFP8ILi6ENS5_IJNS4_1CILi1EEESB_SB_EEENS1_35KernelTmaWarpSpecializedCooperativeEEENS5_IJNSA_ILi256EEESF_NSA_ILi128EEEEEENS_12float_e4m3_tENS5_IJlSB_lEEESI_SJ_NS4_8TiledMMAINS4_8MMA_AtomIJNS4_4SM904GMMA31MMA_64x256x32_F32E4M3E4M3_SS_TNILNSN_7ScaleInE1ELSP_1EEEEEENS4_6LayoutINS5_IJNSA_ILi2EEESB_SB_EEENS5_IJSB_NSA_ILi0EEESV_EEEEENS5_IJNS4_10UnderscoreESY_SY_EEEEENS4_13SM90_TMA_LOADENS4_14ComposedLayoutINS4_7SwizzleILi3ELi4ELi3EEENS4_18smem_ptr_flag_bitsILi8EEENSS_INS5_IJNSA_ILi8EEESG_EEENS5_IJSG_SB_EEEEEEEvNS4_8identityES11_S1B_vS1C_EENS_8epilogue10collective6detail29Sm90TmaWarpSpecializedAdapterINS1F_15DefaultEpilogueISI_SJ_SJ_NS1E_6thread17LinearCombinationISI_Li1EffLNS1J_9ScaleType4KindE0ELNS_15FloatRoundStyleE2ESI_EENS1_15EpilogueDefaultEEEEEvvEEEEvNT_6ParamsE --------------------------
	.section	.nv.constant0._ZN7cutlass13device_kernelINS_4gemm6kernel13GemmUniversalIN4cute5tupleIJiiiiEEENS1_10collective13CollectiveMmaINS1_37MainloopSm90TmaGmmaWarpSpecializedFP8ILi6ENS5_IJNS4_1CILi1EEESB_SB_EEENS1_35KernelTmaWarpSpecializedCooperativeEEENS5_IJNSA_ILi256EEESF_NSA_ILi128EEEEEENS_12float_e4m3_tENS5_IJlSB_lEEESI_SJ_NS4_8TiledMMAINS4_8MMA_AtomIJNS4_4SM904GMMA31MMA_64x256x32_F32E4M3E4M3_SS_TNILNSN_7ScaleInE1ELSP_1EEEEEENS4_6LayoutINS5_IJNSA_ILi2EEESB_SB_EEENS5_IJSB_NSA_ILi0EEESV_EEEEENS5_IJNS4_10UnderscoreESY_SY_EEEEENS4_13SM90_TMA_LOADENS4_14ComposedLayoutINS4_7SwizzleILi3ELi4ELi3EEENS4_18smem_ptr_flag_bitsILi8EEENSS_INS5_IJNSA_ILi8EEESG_EEENS5_IJSG_SB_EEEEEEEvNS4_8identityES11_S1B_vS1C_EENS_8epilogue10collective6detail29Sm90TmaWarpSpecializedAdapterINS1F_15DefaultEpilogueISI_SJ_SJ_NS1E_6thread17LinearCombinationISI_Li1EffLNS1J_9ScaleType4KindE0ELNS_15FloatRoundStyleE2ESI_EENS1_15EpilogueDefaultEEEEEvvEEEEvNT_6ParamsE,"a",@progbits
	.sectionflags	@""
	.align	4
.nv.constant0._ZN7cutlass13device_kernelINS_4gemm6kernel13GemmUniversalIN4cute5tupleIJiiiiEEENS1_10collective13CollectiveMmaINS1_37MainloopSm90TmaGmmaWarpSpecializedFP8ILi6ENS5_IJNS4_1CILi1EEESB_SB_EEENS1_35KernelTmaWarpSpecializedCooperativeEEENS5_IJNSA_ILi256EEESF_NSA_ILi128EEEEEENS_12float_e4m3_tENS5_IJlSB_lEEESI_SJ_NS4_8TiledMMAINS4_8MMA_AtomIJNS4_4SM904GMMA31MMA_64x256x32_F32E4M3E4M3_SS_TNILNSN_7ScaleInE1ELSP_1EEEEEENS4_6LayoutINS5_IJNSA_ILi2EEESB_SB_EEENS5_IJSB_NSA_ILi0EEESV_EEEEENS5_IJNS4_10UnderscoreESY_SY_EEEEENS4_13SM90_TMA_LOADENS4_14ComposedLayoutINS4_7SwizzleILi3ELi4ELi3EEENS4_18smem_ptr_flag_bitsILi8EEENSS_INS5_IJNSA_ILi8EEESG_EEENS5_IJSG_SB_EEEEEEEvNS4_8identityES11_S1B_vS1C_EENS_8epilogue10collective6detail29Sm90TmaWarpSpecializedAdapterINS1F_15DefaultEpilogueISI_SJ_SJ_NS1E_6thread17LinearCombinationISI_Li1EffLNS1J_9ScaleType4KindE0ELNS_15FloatRoundStyleE2ESI_EENS1_15EpilogueDefaultEEEEEvvEEEEvNT_6ParamsE:
	.zero		1664


//--------------------- SYMBOLS --------------------------

	.type		.nv.reservedSmem.offset0,@object
	.size		.nv.reservedSmem.offset0,0x4
